	.target	sm_90a

	.elftype	@"ET_EXEC"


//--------------------- .note.nv.tkinfo           --------------------------
	.section	.note.nv.tkinfo,"",@"SHT_NOTE"
	.sectionflags	@"SHF_NOTE_NV_TKINFO"
	.tkinfo
        /*0018*/ 	.word	0x00000002
        /*0030*/ 	.string	""
        /*0030*/ 	.string	"ptxas"
        /*0030*/ 	.string	"Cuda compilation tools, release 13.0, V13.0.88"
        /*0030*/ 	.string	"Build cuda_13.0.r13.0/compiler.36424714_0"
        /*0030*/ 	.string	"-arch sm_90a -m 64 "



//--------------------- .note.nv.cuinfo           --------------------------
	.section	.note.nv.cuinfo,"",@"SHT_NOTE"
	.sectionflags	@"SHF_NOTE_NV_CUINFO"
        /*0018*/ 	.short	0x0002
        /*001a*/ 	.short	0x005a
        /*001c*/ 	.short	0x0082
	.zero		2


//--------------------- .nv.info                  --------------------------
	.section	.nv.info,"",@"SHT_CUDA_INFO"
	.align	4


	//----- nvinfo : EIATTR_REGCOUNT
	.align		4
        /*0000*/ 	.byte	0x04, 0x2f
        /*0002*/ 	.short	(.L_15 - .L_14)
	.align		4
.L_14:
        /*0004*/ 	.word	index@(_ZN7cutlass13device_kernelINS_4gemm6kernel13GemmUniversalIN4cute5tupleIJiiiiEEENS1_10collective13CollectiveMmaINS1_34MainloopSm90TmaGmmaWarpSpecializedILi2ENS5_IJNS4_1CILi1EEESB_SB_EEENS1_35KernelTmaWarpSpecializedCooperativeEEENS5_IJNSA_ILi512EEENSA_ILi112EEENSA_ILi64EEEEEENS_10bfloat16_tENS5_IJlSB_lEEESJ_SK_NS4_8TiledMMAINS4_8MMA_AtomIJNS4_4SM904GMMA27MMA_64x16x16_F32BF16BF16_SSILNSO_5MajorE0ELSQ_0ELNSO_7ScaleInE1ELSR_1EEEEEENS4_6LayoutINS5_IJNSA_ILi2EEESB_SB_EEENS5_IJSB_NSA_ILi0EEESX_EEEEENS5_IJNS4_10UnderscoreES10_S10_EEEEENS4_13SM90_TMA_LOADENS4_14ComposedLayoutINS4_7SwizzleILi3ELi4ELi3EEENS4_18smem_ptr_flag_bitsILi16EEENSU_INS5_IJNSA_ILi8EEESH_EEENS5_IJSH_SB_EEEEEEEvNS4_8identityES13_S1D_vS1E_EENS_8epilogue10collective6detail29Sm90TmaWarpSpecializedAdapterINS1H_15DefaultEpilogueISJ_SK_SK_NS1G_6thread17LinearCombinationISJ_Li1EffLNS1L_9ScaleType4KindE0ELNS_15FloatRoundStyleE2ESJ_EENS1_15EpilogueDefaultEEEEEvvEEEEvNT_6ParamsE)
        /*0008*/ 	.word	0x000000a8


	//----- nvinfo : EIATTR_FRAME_SIZE
	.align		4
.L_15:
        /*000c*/ 	.byte	0x04, 0x11
        /*000e*/ 	.short	(.L_17 - .L_16)
	.align		4
.L_16:
        /*0010*/ 	.word	index@(_ZN7cutlass13device_kernelINS_4gemm6kernel13GemmUniversalIN4cute5tupleIJiiiiEEENS1_10collective13CollectiveMmaINS1_34MainloopSm90TmaGmmaWarpSpecializedILi2ENS5_IJNS4_1CILi1EEESB_SB_EEENS1_35KernelTmaWarpSpecializedCooperativeEEENS5_IJNSA_ILi512EEENSA_ILi112EEENSA_ILi64EEEEEENS_10bfloat16_tENS5_IJlSB_lEEESJ_SK_NS4_8TiledMMAINS4_8MMA_AtomIJNS4_4SM904GMMA27MMA_64x16x16_F32BF16BF16_SSILNSO_5MajorE0ELSQ_0ELNSO_7ScaleInE1ELSR_1EEEEEENS4_6LayoutINS5_IJNSA_ILi2EEESB_SB_EEENS5_IJSB_NSA_ILi0EEESX_EEEEENS5_IJNS4_10UnderscoreES10_S10_EEEEENS4_13SM90_TMA_LOADENS4_14ComposedLayoutINS4_7SwizzleILi3ELi4ELi3EEENS4_18smem_ptr_flag_bitsILi16EEENSU_INS5_IJNSA_ILi8EEESH_EEENS5_IJSH_SB_EEEEEEEvNS4_8identityES13_S1D_vS1E_EENS_8epilogue10collective6detail29Sm90TmaWarpSpecializedAdapterINS1H_15DefaultEpilogueISJ_SK_SK_NS1G_6thread17LinearCombinationISJ_Li1EffLNS1L_9ScaleType4KindE0ELNS_15FloatRoundStyleE2ESJ_EENS1_15EpilogueDefaultEEEEEvvEEEEvNT_6ParamsE)
        /*0014*/ 	.word	0x000000d0


	//----- nvinfo : EIATTR_MIN_STACK_SIZE
	.align		4
.L_17:
        /*0018*/ 	.byte	0x04, 0x12
        /*001a*/ 	.short	(.L_19 - .L_18)
	.align		4
.L_18:
        /*001c*/ 	.word	index@(_ZN7cutlass13device_kernelINS_4gemm6kernel13GemmUniversalIN4cute5tupleIJiiiiEEENS1_10collective13CollectiveMmaINS1_34MainloopSm90TmaGmmaWarpSpecializedILi2ENS5_IJNS4_1CILi1EEESB_SB_EEENS1_35KernelTmaWarpSpecializedCooperativeEEENS5_IJNSA_ILi512EEENSA_ILi112EEENSA_ILi64EEEEEENS_10bfloat16_tENS5_IJlSB_lEEESJ_SK_NS4_8TiledMMAINS4_8MMA_AtomIJNS4_4SM904GMMA27MMA_64x16x16_F32BF16BF16_SSILNSO_5MajorE0ELSQ_0ELNSO_7ScaleInE1ELSR_1EEEEEENS4_6LayoutINS5_IJNSA_ILi2EEESB_SB_EEENS5_IJSB_NSA_ILi0EEESX_EEEEENS5_IJNS4_10UnderscoreES10_S10_EEEEENS4_13SM90_TMA_LOADENS4_14ComposedLayoutINS4_7SwizzleILi3ELi4ELi3EEENS4_18smem_ptr_flag_bitsILi16EEENSU_INS5_IJNSA_ILi8EEESH_EEENS5_IJSH_SB_EEEEEEEvNS4_8identityES13_S1D_vS1E_EENS_8epilogue10collective6detail29Sm90TmaWarpSpecializedAdapterINS1H_15DefaultEpilogueISJ_SK_SK_NS1G_6thread17LinearCombinationISJ_Li1EffLNS1L_9ScaleType4KindE0ELNS_15FloatRoundStyleE2ESJ_EENS1_15EpilogueDefaultEEEEEvvEEEEvNT_6ParamsE)
        /*0020*/ 	.word	0x000000d0
.L_19:


//--------------------- .nv.compat                --------------------------
	.section	.nv.compat,"",@"SHT_CUDA_COMPAT_INFO"
	.align	4
        /*0000*/ 	.byte	0x02, 0x09, 0x01, 0x00, 0x02, 0x02, 0x04, 0x00, 0x02, 0x05, 0x05, 0x00, 0x03, 0x07, 0x01, 0x01
        /*0010*/ 	.byte	0x02, 0x03, 0x01, 0x00, 0x02, 0x06, 0x01, 0x00, 0x04, 0x0b, 0x08, 0x00, 0x00, 0x00, 0x00, 0x00
        /*0020*/ 	.byte	0x00, 0x00, 0x00, 0x00


//--------------------- .nv.info._ZN7cutlass13device_kernelINS_4gemm6kernel13GemmUniversalIN4cute5tupleIJiiiiEEENS1_10collective13CollectiveMmaINS1_34MainloopSm90TmaGmmaWarpSpecializedILi2ENS5_IJNS4_1CILi1EEESB_SB_EEENS1_35KernelTmaWarpSpecializedCooperativeEEENS5_IJNSA_ILi512EEENSA_ILi112EEENSA_ILi64EEEEEENS_10bfloat16_tENS5_IJlSB_lEEESJ_SK_NS4_8TiledMMAINS4_8MMA_AtomIJNS4_4SM904GMMA27MMA_64x16x16_F32BF16BF16_SSILNSO_5MajorE0ELSQ_0ELNSO_7ScaleInE1ELSR_1EEEEEENS4_6LayoutINS5_IJNSA_ILi2EEESB_SB_EEENS5_IJSB_NSA_ILi0EEESX_EEEEENS5_IJNS4_10UnderscoreES10_S10_EEEEENS4_13SM90_TMA_LOADENS4_14ComposedLayoutINS4_7SwizzleILi3ELi4ELi3EEENS4_18smem_ptr_flag_bitsILi16EEENSU_INS5_IJNSA_ILi8EEESH_EEENS5_IJSH_SB_EEEEEEEvNS4_8identityES13_S1D_vS1E_EENS_8epilogue10collective6detail29Sm90TmaWarpSpecializedAdapterINS1H_15DefaultEpilogueISJ_SK_SK_NS1G_6thread17LinearCombinationISJ_Li1EffLNS1L_9ScaleType4KindE0ELNS_15FloatRoundStyleE2ESJ_EENS1_15EpilogueDefaultEEEEEvvEEEEvNT_6ParamsE --------------------------
	.section	.nv.info._ZN7cutlass13device_kernelINS_4gemm6kernel13GemmUniversalIN4cute5tupleIJiiiiEEENS1_10collective13CollectiveMmaINS1_34MainloopSm90TmaGmmaWarpSpecializedILi2ENS5_IJNS4_1CILi1EEESB_SB_EEENS1_35KernelTmaWarpSpecializedCooperativeEEENS5_IJNSA_ILi512EEENSA_ILi112EEENSA_ILi64EEEEEENS_10bfloat16_tENS5_IJlSB_lEEESJ_SK_NS4_8TiledMMAINS4_8MMA_AtomIJNS4_4SM904GMMA27MMA_64x16x16_F32BF16BF16_SSILNSO_5MajorE0ELSQ_0ELNSO_7ScaleInE1ELSR_1EEEEEENS4_6LayoutINS5_IJNSA_ILi2EEESB_SB_EEENS5_IJSB_NSA_ILi0EEESX_EEEEENS5_IJNS4_10UnderscoreES10_S10_EEEEENS4_13SM90_TMA_LOADENS4_14ComposedLayoutINS4_7SwizzleILi3ELi4ELi3EEENS4_18smem_ptr_flag_bitsILi16EEENSU_INS5_IJNSA_ILi8EEESH_EEENS5_IJSH_SB_EEEEEEEvNS4_8identityES13_S1D_vS1E_EENS_8epilogue10collective6detail29Sm90TmaWarpSpecializedAdapterINS1H_15DefaultEpilogueISJ_SK_SK_NS1G_6thread17LinearCombinationISJ_Li1EffLNS1L_9ScaleType4KindE0ELNS_15FloatRoundStyleE2ESJ_EENS1_15EpilogueDefaultEEEEEvvEEEEvNT_6ParamsE,"",@"SHT_CUDA_INFO"
	.sectionflags	@""
	.align	4


	//----- nvinfo : EIATTR_CUDA_API_VERSION
	.align		4
        /*0000*/ 	.byte	0x04, 0x37
        /*0002*/ 	.short	(.L_21 - .L_20)
.L_20:
        /*0004*/ 	.word	0x00000082


	//----- nvinfo : EIATTR_KPARAM_INFO
	.align		4
.L_21:
        /*0008*/ 	.byte	0x04, 0x17
        /*000a*/ 	.short	(.L_23 - .L_22)
.L_22:
        /*000c*/ 	.word	0x00000000
        /*0010*/ 	.short	0x0000
        /*0012*/ 	.short	0x0070
        /*0014*/ 	.byte	0x00, 0xf0, 0x01, 0x10


	//----- nvinfo : EIATTR_SPARSE_MMA_MASK
	.align		4
.L_23:
        /*0018*/ 	.byte	0x03, 0x50
        /*001a*/ 	.short	0x0000


	//----- nvinfo : EIATTR_MAXREG_COUNT
	.align		4
        /*001c*/ 	.byte	0x03, 0x1b
        /*001e*/ 	.short	0x00a8


	//----- nvinfo : EIATTR_NUM_BARRIERS
	.align		4
        /*0020*/ 	.byte	0x02, 0x4c
        /*0022*/ 	.byte	0x01
	.zero		1


	//----- nvinfo : EIATTR_EXTERNS
	.align		4
        /*0024*/ 	.byte	0x04, 0x0f
        /*0026*/ 	.short	(.L_25 - .L_24)


	//   ....[0]....
	.align		4
.L_24:
        /*0028*/ 	.word	index@(__assertfail)


	//----- nvinfo : EIATTR_ANNOTATIONS
	.align		4
.L_25:
        /*002c*/ 	.byte	0x04, 0x55
        /*002e*/ 	.short	(.L_27 - .L_26)


	//   ....[0]....
.L_26:
        /*0030*/ 	.word	0x00000001
        /*0034*/ 	.byte	0x50, 0x05, 0x00, 0x00, 0x01, 0x00, 0x00, 0x00, 0x70, 0x05, 0x00, 0x00, 0x01, 0x00, 0x00, 0x00
        /* <DEDUP_REMOVED lines=206> */
        /*0d24*/ 	.byte	0x30, 0x78, 0x01, 0x00, 0x01, 0x00, 0x00, 0x00, 0x50, 0x78, 0x01, 0x00


	//----- nvinfo : EIATTR_MERCURY_ISA_VERSION
	.align		4
.L_27:
        /*0d30*/ 	.byte	0x03, 0x5f
        /*0d32*/ 	.short	0x0101


	//----- nvinfo : EIATTR_INT_WARP_WIDE_INSTR_OFFSETS
	.align		4
        /*0d34*/ 	.byte	0x04, 0x31
        /*0d36*/ 	.short	(.L_29 - .L_28)


	//   ....[0]....
.L_28:
        /*0d38*/ 	.word	0x00000420


	//   ....[1]....
        /*0d3c*/ 	.word	0x00000430


	//   ....[2]....
        /*0d40*/ 	.word	0x00000560


	//----- nvinfo : EIATTR_COOP_GROUP_MASK_REGIDS
	.align		4
.L_29:
        /*0d44*/ 	.byte	0x04, 0x29
        /*0d46*/ 	.short	(.L_31 - .L_30)


	//   ....[0]....
.L_30:
        /*0d48*/ 	.word	0xffffffff


	//   ....[1]....
        /*0d4c*/ 	.word	0xffffffff


	//   ....[2]....
        /*0d50*/ 	.word	0xffffffff


	//   ....[3]....
        /*0d54*/ 	.word	0xffffffff


	//   ....[4]....
        /*0d58*/ 	.word	0xffffffff


	//----- nvinfo : EIATTR_COOP_GROUP_INSTR_OFFSETS
	.align		4
.L_31:
        /*0d5c*/ 	.byte	0x04, 0x28
        /*0d5e*/ 	.short	(.L_33 - .L_32)


	//   ....[0]....
.L_32:
        /*0d60*/ 	.word	0x00000070


	//   ....[1]....
        /*0d64*/ 	.word	0x00000080


	//   ....[2]....
        /*0d68*/ 	.word	0x000001a0


	//   ....[3]....
        /*0d6c*/ 	.word	0x00000370


	//   ....[4]....
        /*0d70*/ 	.word	0x00001000


	//----- nvinfo : EIATTR_REG_RECONFIG
	.align		4
.L_33:
        /*0d74*/ 	.byte	0x01, 0x54
	.zero		2


	//----- nvinfo : EIATTR_SYSCALL_OFFSETS
	.align		4
        /*0d78*/ 	.byte	0x04, 0x46
        /*0d7a*/ 	.short	(.L_35 - .L_34)


	//   ....[0]....
.L_34:
        /*0d7c*/ 	.word	0x000011b0


	//----- nvinfo : EIATTR_MBARRIER_INSTR_OFFSETS
	.align		4
.L_35:
        /*0d80*/ 	.byte	0x04, 0x39
        /*0d82*/ 	.short	(.L_37 - .L_36)


	//   ....[0]....
.L_36:
        /*0d84*/ 	.word	0x00000320
        /*0d88*/ 	.word	0x000000ff
        /*0d8c*/ 	.word	0x00000000
        /*0d90*/ 	.short	0x0100
        /*0d92*/ 	.byte	0x09
	.zero		1


	//   ....[1]....
        /*0d94*/ 	.word	0x00000330
        /*0d98*/ 	.word	0x000000ff
        /*0d9c*/ 	.word	0x00000010
        /*0da0*/ 	.short	0x0100
        /*0da2*/ 	.byte	0x09
	.zero		1


	//   ....[2]....
        /*0da4*/ 	.word	0x00000340
        /*0da8*/ 	.word	0x000000ff
        /*0dac*/ 	.word	0x00000008
        /*0db0*/ 	.short	0x0100
        /*0db2*/ 	.byte	0x09
	.zero		1


	//   ....[3]....
        /*0db4*/ 	.word	0x00000350
        /*0db8*/ 	.word	0x000000ff
        /*0dbc*/ 	.word	0x00000018
        /*0dc0*/ 	.short	0x0100
        /*0dc2*/ 	.byte	0x09
	.zero		1


	//   ....[4]....
        /*0dc4*/ 	.word	0x00000590
        /*0dc8*/ 	.word	0x000000ff
        /*0dcc*/ 	.word	0x00000030
        /*0dd0*/ 	.short	0x0100
        /*0dd2*/ 	.byte	0x06
	.zero		1


	//   ....[5]....
        /*0dd4*/ 	.word	0x000005a0
        /*0dd8*/ 	.word	0x000000ff
        /*0ddc*/ 	.word	0x00000038
        /*0de0*/ 	.short	0x0100
        /*0de2*/ 	.byte	0x06
	.zero		1


	//   ....[6]....
        /*0de4*/ 	.word	0x00001250
        /*0de8*/ 	.word	0x00000003
        /*0dec*/ 	.word	0x00000000
        /*0df0*/ 	.short	0x010a
        /*0df2*/ 	.byte	0x3f
	.zero		1


	//   ....[7]....
        /*0df4*/ 	.word	0x00001290
        /*0df8*/ 	.word	0x00000003
        /*0dfc*/ 	.word	0x00000000
        /*0e00*/ 	.short	0x010a
        /*0e02*/ 	.byte	0x3f
	.zero		1


	//   ....[8]....
        /*0e04*/ 	.word	0x00004150
        /*0e08*/ 	.word	0x000000ff
        /*0e0c*/ 	.word	0x00000000
        /*0e10*/ 	.short	0x010a
        /*0e12*/ 	.byte	0x04
	.zero		1


	//   ....[9]....
        /*0e14*/ 	.word	0x00004190
        /*0e18*/ 	.word	0x000000ff
        /*0e1c*/ 	.word	0x00000000
        /*0e20*/ 	.short	0x010a
        /*0e22*/ 	.byte	0x04
	.zero		1


	//   ....[10]....
        /*0e24*/ 	.word	0x00006fe0
        /*0e28*/ 	.word	0x000000ff
        /*0e2c*/ 	.word	0x00000000
        /*0e30*/ 	.short	0x0101
        /*0e32*/ 	.byte	0x04
	.zero		1


	//   ....[11]....
        /*0e34*/ 	.word	0x000071b0
        /*0e38*/ 	.word	0x000000ff
        /*0e3c*/ 	.word	0x00000000
        /*0e40*/ 	.short	0x0101
        /*0e42*/ 	.byte	0x04
	.zero		1


	//   ....[12]....
        /*0e44*/ 	.word	0x000173e0
        /*0e48*/ 	.word	0x0000000e
        /*0e4c*/ 	.word	0x00000010
        /*0e50*/ 	.short	0x010a
        /*0e52*/ 	.byte	0x3f
	.zero		1


	//   ....[13]....
        /*0e54*/ 	.word	0x000177c0
        /*0e58*/ 	.word	0x00000002
        /*0e5c*/ 	.word	0x00000038
        /*0e60*/ 	.short	0x0101
        /*0e62*/ 	.byte	0x3f
	.zero		1


	//   ....[14]....
        /*0e64*/ 	.word	0x00017f20
        /*0e68*/ 	.word	0x00000005
        /*0e6c*/ 	.word	0x00000000
        /*0e70*/ 	.short	0x010a
        /*0e72*/ 	.byte	0x3f
	.zero		1


	//   ....[15]....
        /*0e74*/ 	.word	0x00017fb0
        /*0e78*/ 	.word	0x00000003
        /*0e7c*/ 	.word	0x00000000
        /*0e80*/ 	.short	0x010a
        /*0e82*/ 	.byte	0x3f
	.zero		1


	//   ....[16]....
        /*0e84*/ 	.word	0x00018010
        /*0e88*/ 	.word	0x00000003
        /*0e8c*/ 	.word	0x00000000
        /*0e90*/ 	.short	0x010a
        /*0e92*/ 	.byte	0x3f
	.zero		1


	//   ....[17]....
        /*0e94*/ 	.word	0x00018070
        /*0e98*/ 	.word	0x00000004
        /*0e9c*/ 	.word	0x00000000
        /*0ea0*/ 	.short	0x010a
        /*0ea2*/ 	.byte	0x3f
	.zero		1


	//   ....[18]....
        /*0ea4*/ 	.word	0x00018140
        /*0ea8*/ 	.word	0x0000000e
        /*0eac*/ 	.word	0x00000010
        /*0eb0*/ 	.short	0x010a
        /*0eb2*/ 	.byte	0x3f
	.zero		1


	//   ....[19]....
        /*0eb4*/ 	.word	0x00018210
        /*0eb8*/ 	.word	0x00000005
        /*0ebc*/ 	.word	0x00000000
        /*0ec0*/ 	.short	0x010a
        /*0ec2*/ 	.byte	0x3f
	.zero		1


	//----- nvinfo : EIATTR_NUM_MBARRIERS
	.align		4
.L_37:
        /*0ec4*/ 	.byte	0x03, 0x38
        /*0ec6*/ 	.short	0x0006


	//----- nvinfo : EIATTR_EXIT_INSTR_OFFSETS
	.align		4
        /*0ec8*/ 	.byte	0x04, 0x1c
        /*0eca*/ 	.short	(.L_39 - .L_38)


	//   ....[0]....
.L_38:
        /*0ecc*/ 	.word	0x00000600


	//   ....[1]....
        /*0ed0*/ 	.word	0x00000f20


	//   ....[2]....
        /*0ed4*/ 	.word	0x00016a00


	//   ....[3]....
        /*0ed8*/ 	.word	0x00017070


	//   ....[4]....
        /*0edc*/ 	.word	0x00018000


	//----- nvinfo : EIATTR_MAX_THREADS
	.align		4
.L_39:
        /*0ee0*/ 	.byte	0x04, 0x05
        /*0ee2*/ 	.short	(.L_41 - .L_40)
.L_40:
        /*0ee4*/ 	.word	0x00000180
        /*0ee8*/ 	.word	0x00000001
        /*0eec*/ 	.word	0x00000001


	//----- nvinfo : EIATTR_CRS_STACK_SIZE
	.align		4
.L_41:
        /*0ef0*/ 	.byte	0x04, 0x1e
        /*0ef2*/ 	.short	(.L_43 - .L_42)
.L_42:
        /*0ef4*/ 	.word	0x00000000


	//----- nvinfo : EIATTR_CBANK_PARAM_SIZE
	.align		4
.L_43:
        /*0ef8*/ 	.byte	0x03, 0x19
        /*0efa*/ 	.short	0x0470


	//----- nvinfo : EIATTR_PARAM_CBANK
	.align		4
        /*0efc*/ 	.byte	0x04, 0x0a
        /*0efe*/ 	.short	(.L_45 - .L_44)
	.align		4
.L_44:
        /*0f00*/ 	.word	index@(.nv.constant0._ZN7cutlass13device_kernelINS_4gemm6kernel13GemmUniversalIN4cute5tupleIJiiiiEEENS1_10collective13CollectiveMmaINS1_34MainloopSm90TmaGmmaWarpSpecializedILi2ENS5_IJNS4_1CILi1EEESB_SB_EEENS1_35KernelTmaWarpSpecializedCooperativeEEENS5_IJNSA_ILi512EEENSA_ILi112EEENSA_ILi64EEEEEENS_10bfloat16_tENS5_IJlSB_lEEESJ_SK_NS4_8TiledMMAINS4_8MMA_AtomIJNS4_4SM904GMMA27MMA_64x16x16_F32BF16BF16_SSILNSO_5MajorE0ELSQ_0ELNSO_7ScaleInE1ELSR_1EEEEEENS4_6LayoutINS5_IJNSA_ILi2EEESB_SB_EEENS5_IJSB_NSA_ILi0EEESX_EEEEENS5_IJNS4_10UnderscoreES10_S10_EEEEENS4_13SM90_TMA_LOADENS4_14ComposedLayoutINS4_7SwizzleILi3ELi4ELi3EEENS4_18smem_ptr_flag_bitsILi16EEENSU_INS5_IJNSA_ILi8EEESH_EEENS5_IJSH_SB_EEEEEEEvNS4_8identityES13_S1D_vS1E_EENS_8epilogue10collective6detail29Sm90TmaWarpSpecializedAdapterINS1H_15DefaultEpilogueISJ_SK_SK_NS1G_6thread17LinearCombinationISJ_Li1EffLNS1L_9ScaleType4KindE0ELNS_15FloatRoundStyleE2ESJ_EENS1_15EpilogueDefaultEEEEEvvEEEEvNT_6ParamsE)
        /*0f04*/ 	.short	0x0210
        /*0f06*/ 	.short	0x0470


	//----- nvinfo : EIATTR_SW_WAR
	.align		4
.L_45:
        /*0f08*/ 	.byte	0x04, 0x36
        /*0f0a*/ 	.short	(.L_47 - .L_46)
.L_46:
        /*0f0c*/ 	.word	0x00000008
.L_47:


//--------------------- .nv.callgraph             --------------------------
	.section	.nv.callgraph,"",@"SHT_CUDA_CALLGRAPH"
	.align	4
	.sectionentsize	8
	.align		4
        /*0000*/ 	.word	0x00000000
	.align		4
        /*0004*/ 	.word	0xffffffff
	.align		4
        /*0008*/ 	.word	index@(_ZN7cutlass13device_kernelINS_4gemm6kernel13GemmUniversalIN4cute5tupleIJiiiiEEENS1_10collective13CollectiveMmaINS1_34MainloopSm90TmaGmmaWarpSpecializedILi2ENS5_IJNS4_1CILi1EEESB_SB_EEENS1_35KernelTmaWarpSpecializedCooperativeEEENS5_IJNSA_ILi512EEENSA_ILi112EEENSA_ILi64EEEEEENS_10bfloat16_tENS5_IJlSB_lEEESJ_SK_NS4_8TiledMMAINS4_8MMA_AtomIJNS4_4SM904GMMA27MMA_64x16x16_F32BF16BF16_SSILNSO_5MajorE0ELSQ_0ELNSO_7ScaleInE1ELSR_1EEEEEENS4_6LayoutINS5_IJNSA_ILi2EEESB_SB_EEENS5_IJSB_NSA_ILi0EEESX_EEEEENS5_IJNS4_10UnderscoreES10_S10_EEEEENS4_13SM90_TMA_LOADENS4_14ComposedLayoutINS4_7SwizzleILi3ELi4ELi3EEENS4_18smem_ptr_flag_bitsILi16EEENSU_INS5_IJNSA_ILi8EEESH_EEENS5_IJSH_SB_EEEEEEEvNS4_8identityES13_S1D_vS1E_EENS_8epilogue10collective6detail29Sm90TmaWarpSpecializedAdapterINS1H_15DefaultEpilogueISJ_SK_SK_NS1G_6thread17LinearCombinationISJ_Li1EffLNS1L_9ScaleType4KindE0ELNS_15FloatRoundStyleE2ESJ_EENS1_15EpilogueDefaultEEEEEvvEEEEvNT_6ParamsE)
	.align		4
        /*000c*/ 	.word	index@(__assertfail)
	.align		4
        /*0010*/ 	.word	0x00000000
	.align		4
        /*0014*/ 	.word	0xfffffffe
	.align		4
        /*0018*/ 	.word	0x00000000
	.align		4
        /*001c*/ 	.word	0xfffffffd
	.align		4
        /*0020*/ 	.word	0x00000000
	.align		4
        /*0024*/ 	.word	0xfffffffc


//--------------------- .nv.constant4             --------------------------
	.section	.nv.constant4,"a",@progbits
	.align	8
	.align		8
.nv.constant4:
        /*0000*/ 	.dword	__assertfail
	.align		8
        /*0008*/ 	.dword	__unnamed_1
	.align		8
        /*0010*/ 	.dword	_ZN40_INTERNAL_c00fda08_4_k_cu_037fc1ae_175164cuda3std3__45__cpo5beginE
	.align		8
        /*0018*/ 	.dword	_ZN40_INTERNAL_c00fda08_4_k_cu_037fc1ae_175164cuda3std3__45__cpo3endE
	.align		8
        /*0020*/ 	.dword	_ZN40_INTERNAL_c00fda08_4_k_cu_037fc1ae_175164cuda3std3__45__cpo6cbeginE
	.align		8
        /*0028*/ 	.dword	_ZN40_INTERNAL_c00fda08_4_k_cu_037fc1ae_175164cuda3std3__45__cpo4cendE
	.align		8
        /*0030*/ 	.dword	_ZN40_INTERNAL_c00fda08_4_k_cu_037fc1ae_175164cuda3std3__442_GLOBAL__N__c00fda08_4_k_cu_037fc1ae_175166ignoreE
	.align		8
        /*0038*/ 	.dword	_ZN40_INTERNAL_c00fda08_4_k_cu_037fc1ae_175164cuda3std3__419piecewise_constructE
	.align		8
        /*0040*/ 	.dword	_ZN40_INTERNAL_c00fda08_4_k_cu_037fc1ae_175164cuda3std3__48in_placeE
	.align		8
        /*0048*/ 	.dword	_ZN40_INTERNAL_c00fda08_4_k_cu_037fc1ae_175164cuda3std6ranges3__45__cpo4swapE
	.align		8
        /*0050*/ 	.dword	_ZN40_INTERNAL_c00fda08_4_k_cu_037fc1ae_175164cuda3std6ranges3__45__cpo9iter_moveE
	.align		8
        /*0058*/ 	.dword	_ZN40_INTERNAL_c00fda08_4_k_cu_037fc1ae_175164cute7productE
	.align		8
        /*0060*/ 	.dword	_ZN40_INTERNAL_c00fda08_4_k_cu_037fc1ae_175164cute1_E
	.align		8
        /*0068*/ 	.dword	$str$22
	.align		8
        /*0070*/ 	.dword	$str$23


//--------------------- .text._ZN7cutlass13device_kernelINS_4gemm6kernel13GemmUniversalIN4cute5tupleIJiiiiEEENS1_10collective13CollectiveMmaINS1_34MainloopSm90TmaGmmaWarpSpecializedILi2ENS5_IJNS4_1CILi1EEESB_SB_EEENS1_35KernelTmaWarpSpecializedCooperativeEEENS5_IJNSA_ILi512EEENSA_ILi112EEENSA_ILi64EEEEEENS_10bfloat16_tENS5_IJlSB_lEEESJ_SK_NS4_8TiledMMAINS4_8MMA_AtomIJNS4_4SM904GMMA27MMA_64x16x16_F32BF16BF16_SSILNSO_5MajorE0ELSQ_0ELNSO_7ScaleInE1ELSR_1EEEEEENS4_6LayoutINS5_IJNSA_ILi2EEESB_SB_EEENS5_IJSB_NSA_ILi0EEESX_EEEEENS5_IJNS4_10UnderscoreES10_S10_EEEEENS4_13SM90_TMA_LOADENS4_14ComposedLayoutINS4_7SwizzleILi3ELi4ELi3EEENS4_18smem_ptr_flag_bitsILi16EEENSU_INS5_IJNSA_ILi8EEESH_EEENS5_IJSH_SB_EEEEEEEvNS4_8identityES13_S1D_vS1E_EENS_8epilogue10collective6detail29Sm90TmaWarpSpecializedAdapterINS1H_15DefaultEpilogueISJ_SK_SK_NS1G_6thread17LinearCombinationISJ_Li1EffLNS1L_9ScaleType4KindE0ELNS_15FloatRoundStyleE2ESJ_EENS1_15EpilogueDefaultEEEEEvvEEEEvNT_6ParamsE --------------------------
	.section	.text._ZN7cutlass13device_kernelINS_4gemm6kernel13GemmUniversalIN4cute5tupleIJiiiiEEENS1_10collective13CollectiveMmaINS1_34MainloopSm90TmaGmmaWarpSpecializedILi2ENS5_IJNS4_1CILi1EEESB_SB_EEENS1_35KernelTmaWarpSpecializedCooperativeEEENS5_IJNSA_ILi512EEENSA_ILi112EEENSA_ILi64EEEEEENS_10bfloat16_tENS5_IJlSB_lEEESJ_SK_NS4_8TiledMMAINS4_8MMA_AtomIJNS4_4SM904GMMA27MMA_64x16x16_F32BF16BF16_SSILNSO_5MajorE0ELSQ_0ELNSO_7ScaleInE1ELSR_1EEEEEENS4_6LayoutINS5_IJNSA_ILi2EEESB_SB_EEENS5_IJSB_NSA_ILi0EEESX_EEEEENS5_IJNS4_10UnderscoreES10_S10_EEEEENS4_13SM90_TMA_LOADENS4_14ComposedLayoutINS4_7SwizzleILi3ELi4ELi3EEENS4_18smem_ptr_flag_bitsILi16EEENSU_INS5_IJNSA_ILi8EEESH_EEENS5_IJSH_SB_EEEEEEEvNS4_8identityES13_S1D_vS1E_EENS_8epilogue10collective6detail29Sm90TmaWarpSpecializedAdapterINS1H_15DefaultEpilogueISJ_SK_SK_NS1G_6thread17LinearCombinationISJ_Li1EffLNS1L_9ScaleType4KindE0ELNS_15FloatRoundStyleE2ESJ_EENS1_15EpilogueDefaultEEEEEvvEEEEvNT_6ParamsE,"ax",@progbits
	.align	128
.text._ZN7cutlass13device_kernelINS_4gemm6kernel13GemmUniversalIN4cute5tupleIJiiiiEEENS1_10collective13CollectiveMmaINS1_34MainloopSm90TmaGmmaWarpSpecializedILi2ENS5_IJNS4_1CILi1EEESB_SB_EEENS1_35KernelTmaWarpSpecializedCooperativeEEENS5_IJNSA_ILi512EEENSA_ILi112EEENSA_ILi64EEEEEENS_10bfloat16_tENS5_IJlSB_lEEESJ_SK_NS4_8TiledMMAINS4_8MMA_AtomIJNS4_4SM904GMMA27MMA_64x16x16_F32BF16BF16_SSILNSO_5MajorE0ELSQ_0ELNSO_7ScaleInE1ELSR_1EEEEEENS4_6LayoutINS5_IJNSA_ILi2EEESB_SB_EEENS5_IJSB_NSA_ILi0EEESX_EEEEENS5_IJNS4_10UnderscoreES10_S10_EEEEENS4_13SM90_TMA_LOADENS4_14ComposedLayoutINS4_7SwizzleILi3ELi4ELi3EEENS4_18smem_ptr_flag_bitsILi16EEENSU_INS5_IJNSA_ILi8EEESH_EEENS5_IJSH_SB_EEEEEEEvNS4_8identityES13_S1D_vS1E_EENS_8epilogue10collective6detail29Sm90TmaWarpSpecializedAdapterINS1H_15DefaultEpilogueISJ_SK_SK_NS1G_6thread17LinearCombinationISJ_Li1EffLNS1L_9ScaleType4KindE0ELNS_15FloatRoundStyleE2ESJ_EENS1_15EpilogueDefaultEEEEEvvEEEEvNT_6ParamsE:
        .type           _ZN7cutlass13device_kernelINS_4gemm6kernel13GemmUniversalIN4cute5tupleIJiiiiEEENS1_10collective13CollectiveMmaINS1_34MainloopSm90TmaGmmaWarpSpecializedILi2ENS5_IJNS4_1CILi1EEESB_SB_EEENS1_35KernelTmaWarpSpecializedCooperativeEEENS5_IJNSA_ILi512EEENSA_ILi112EEENSA_ILi64EEEEEENS_10bfloat16_tENS5_IJlSB_lEEESJ_SK_NS4_8TiledMMAINS4_8MMA_AtomIJNS4_4SM904GMMA27MMA_64x16x16_F32BF16BF16_SSILNSO_5MajorE0ELSQ_0ELNSO_7ScaleInE1ELSR_1EEEEEENS4_6LayoutINS5_IJNSA_ILi2EEESB_SB_EEENS5_IJSB_NSA_ILi0EEESX_EEEEENS5_IJNS4_10UnderscoreES10_S10_EEEEENS4_13SM90_TMA_LOADENS4_14ComposedLayoutINS4_7SwizzleILi3ELi4ELi3EEENS4_18smem_ptr_flag_bitsILi16EEENSU_INS5_IJNSA_ILi8EEESH_EEENS5_IJSH_SB_EEEEEEEvNS4_8identityES13_S1D_vS1E_EENS_8epilogue10collective6detail29Sm90TmaWarpSpecializedAdapterINS1H_15DefaultEpilogueISJ_SK_SK_NS1G_6thread17LinearCombinationISJ_Li1EffLNS1L_9ScaleType4KindE0ELNS_15FloatRoundStyleE2ESJ_EENS1_15EpilogueDefaultEEEEEvvEEEEvNT_6ParamsE,@function
        .size           _ZN7cutlass13device_kernelINS_4gemm6kernel13GemmUniversalIN4cute5tupleIJiiiiEEENS1_10collective13CollectiveMmaINS1_34MainloopSm90TmaGmmaWarpSpecializedILi2ENS5_IJNS4_1CILi1EEESB_SB_EEENS1_35KernelTmaWarpSpecializedCooperativeEEENS5_IJNSA_ILi512EEENSA_ILi112EEENSA_ILi64EEEEEENS_10bfloat16_tENS5_IJlSB_lEEESJ_SK_NS4_8TiledMMAINS4_8MMA_AtomIJNS4_4SM904GMMA27MMA_64x16x16_F32BF16BF16_SSILNSO_5MajorE0ELSQ_0ELNSO_7ScaleInE1ELSR_1EEEEEENS4_6LayoutINS5_IJNSA_ILi2EEESB_SB_EEENS5_IJSB_NSA_ILi0EEESX_EEEEENS5_IJNS4_10UnderscoreES10_S10_EEEEENS4_13SM90_TMA_LOADENS4_14ComposedLayoutINS4_7SwizzleILi3ELi4ELi3EEENS4_18smem_ptr_flag_bitsILi16EEENSU_INS5_IJNSA_ILi8EEESH_EEENS5_IJSH_SB_EEEEEEEvNS4_8identityES13_S1D_vS1E_EENS_8epilogue10collective6detail29Sm90TmaWarpSpecializedAdapterINS1H_15DefaultEpilogueISJ_SK_SK_NS1G_6thread17LinearCombinationISJ_Li1EffLNS1L_9ScaleType4KindE0ELNS_15FloatRoundStyleE2ESJ_EENS1_15EpilogueDefaultEEEEEvvEEEEvNT_6ParamsE,(.L_x_498 - _ZN7cutlass13device_kernelINS_4gemm6kernel13GemmUniversalIN4cute5tupleIJiiiiEEENS1_10collective13CollectiveMmaINS1_34MainloopSm90TmaGmmaWarpSpecializedILi2ENS5_IJNS4_1CILi1EEESB_SB_EEENS1_35KernelTmaWarpSpecializedCooperativeEEENS5_IJNSA_ILi512EEENSA_ILi112EEENSA_ILi64EEEEEENS_10bfloat16_tENS5_IJlSB_lEEESJ_SK_NS4_8TiledMMAINS4_8MMA_AtomIJNS4_4SM904GMMA27MMA_64x16x16_F32BF16BF16_SSILNSO_5MajorE0ELSQ_0ELNSO_7ScaleInE1ELSR_1EEEEEENS4_6LayoutINS5_IJNSA_ILi2EEESB_SB_EEENS5_IJSB_NSA_ILi0EEESX_EEEEENS5_IJNS4_10UnderscoreES10_S10_EEEEENS4_13SM90_TMA_LOADENS4_14ComposedLayoutINS4_7SwizzleILi3ELi4ELi3EEENS4_18smem_ptr_flag_bitsILi16EEENSU_INS5_IJNSA_ILi8EEESH_EEENS5_IJSH_SB_EEEEEEEvNS4_8identityES13_S1D_vS1E_EENS_8epilogue10collective6detail29Sm90TmaWarpSpecializedAdapterINS1H_15DefaultEpilogueISJ_SK_SK_NS1G_6thread17LinearCombinationISJ_Li1EffLNS1L_9ScaleType4KindE0ELNS_15FloatRoundStyleE2ESJ_EENS1_15EpilogueDefaultEEEEEvvEEEEvNT_6ParamsE)
        .other          _ZN7cutlass13device_kernelINS_4gemm6kernel13GemmUniversalIN4cute5tupleIJiiiiEEENS1_10collective13CollectiveMmaINS1_34MainloopSm90TmaGmmaWarpSpecializedILi2ENS5_IJNS4_1CILi1EEESB_SB_EEENS1_35KernelTmaWarpSpecializedCooperativeEEENS5_IJNSA_ILi512EEENSA_ILi112EEENSA_ILi64EEEEEENS_10bfloat16_tENS5_IJlSB_lEEESJ_SK_NS4_8TiledMMAINS4_8MMA_AtomIJNS4_4SM904GMMA27MMA_64x16x16_F32BF16BF16_SSILNSO_5MajorE0ELSQ_0ELNSO_7ScaleInE1ELSR_1EEEEEENS4_6LayoutINS5_IJNSA_ILi2EEESB_SB_EEENS5_IJSB_NSA_ILi0EEESX_EEEEENS5_IJNS4_10UnderscoreES10_S10_EEEEENS4_13SM90_TMA_LOADENS4_14ComposedLayoutINS4_7SwizzleILi3ELi4ELi3EEENS4_18smem_ptr_flag_bitsILi16EEENSU_INS5_IJNSA_ILi8EEESH_EEENS5_IJSH_SB_EEEEEEEvNS4_8identityES13_S1D_vS1E_EENS_8epilogue10collective6detail29Sm90TmaWarpSpecializedAdapterINS1H_15DefaultEpilogueISJ_SK_SK_NS1G_6thread17LinearCombinationISJ_Li1EffLNS1L_9ScaleType4KindE0ELNS_15FloatRoundStyleE2ESJ_EENS1_15EpilogueDefaultEEEEEvvEEEEvNT_6ParamsE,@"STO_CUDA_ENTRY STV_DEFAULT"
_ZN7cutlass13device_kernelINS_4gemm6kernel13GemmUniversalIN4cute5tupleIJiiiiEEENS1_10collective13CollectiveMmaINS1_34MainloopSm90TmaGmmaWarpSpecializedILi2ENS5_IJNS4_1CILi1EEESB_SB_EEENS1_35KernelTmaWarpSpecializedCooperativeEEENS5_IJNSA_ILi512EEENSA_ILi112EEENSA_ILi64EEEEEENS_10bfloat16_tENS5_IJlSB_lEEESJ_SK_NS4_8TiledMMAINS4_8MMA_AtomIJNS4_4SM904GMMA27MMA_64x16x16_F32BF16BF16_SSILNSO_5MajorE0ELSQ_0ELNSO_7ScaleInE1ELSR_1EEEEEENS4_6LayoutINS5_IJNSA_ILi2EEESB_SB_EEENS5_IJSB_NSA_ILi0EEESX_EEEEENS5_IJNS4_10UnderscoreES10_S10_EEEEENS4_13SM90_TMA_LOADENS4_14ComposedLayoutINS4_7SwizzleILi3ELi4ELi3EEENS4_18smem_ptr_flag_bitsILi16EEENSU_INS5_IJNSA_ILi8EEESH_EEENS5_IJSH_SB_EEEEEEEvNS4_8identityES13_S1D_vS1E_EENS_8epilogue10collective6detail29Sm90TmaWarpSpecializedAdapterINS1H_15DefaultEpilogueISJ_SK_SK_NS1G_6thread17LinearCombinationISJ_Li1EffLNS1L_9ScaleType4KindE0ELNS_15FloatRoundStyleE2ESJ_EENS1_15EpilogueDefaultEEEEEvvEEEEvNT_6ParamsE:
[----:B------:R-:W0:Y:S02]  /*0000*/  LDC R1, c[0x0][0x28] ;  /* 0x00000a00ff017b82 */ /* 0x000e240000000800 */
[----:B0-----:R-:W-:Y:S01]  /*0010*/  VIADD R1, R1, 0xffffff30 ;  /* 0xffffff3001017836 */ /* 0x001fe20000000000 */
[----:B------:R-:W0:Y:S01]  /*0020*/  S2R R2, SR_TID.X ;  /* 0x0000000000027919 */ /* 0x000e220000002100 */
[----:B------:R-:W-:Y:S01]  /*0030*/  ELECT P0, URZ, PT ;  /* 0x00000000003f782f */ /* 0x000fe20003800000 */
[----:B------:R-:W-:Y:S01]  /*0040*/  BSSY B0, `(.L_x_0) ;  /* 0x0000015000007945 */ /* 0x000fe20003800000 */
[--C-:B0-----:R-:W-:Y:S02]  /*0050*/  SHF.R.U32.HI R0, RZ, 0x5, R2.reuse ;  /* 0x00000005ff007819 */ /* 0x101fe40000011602 */
[----:B------:R-:W-:-:S03]  /*0060*/  SHF.R.U32.HI R2, RZ, 0x7, R2 ;  /* 0x00000007ff027819 */ /* 0x000fc60000011602 */
[----:B------:R-:W0:Y:S04]  /*0070*/  SHFL.IDX PT, R3, R0, RZ, 0x1f ;  /* 0x00001fff00037589 */ /* 0x000e2800000e0000 */
[----:B------:R-:W1:Y:S01]  /*0080*/  SHFL.IDX PT, R2, R2, RZ, 0x1f ;  /* 0x00001fff02027589 */ /* 0x000e6200000e0000 */
[----:B0-----:R-:W-:Y:S02]  /*0090*/  R2UR UR4, R3 ;  /* 0x00000000030472ca */ /* 0x001fe400000e0000 */
[----:B-1----:R-:W-:-:S11]  /*00a0*/  R2UR UR6, R2 ;  /* 0x00000000020672ca */ /* 0x002fd600000e0000 */
[----:B------:R-:W-:Y:S02]  /*00b0*/  USHF.R.S32.HI UR5, URZ, 0x1f, UR4 ;  /* 0x0000001f3f057899 */ /* 0x000fe40008011404 */
[----:B------:R-:W-:Y:S02]  /*00c0*/  ISETP.NE.OR P0, PT, RZ, UR4, !P0 ;  /* 0x00000004ff007c0c */ /* 0x000fe4000c705670 */
[----:B------:R-:W-:-:S04]  /*00d0*/  ULEA.HI UR5, UR5, UR4, URZ, 0x2 ;  /* 0x0000000405057291 */ /* 0x000fc8000f8f103f */
[----:B------:R-:W-:-:S04]  /*00e0*/  ULOP3.LUT UR5, UR5, 0xfffffffc, URZ, 0xc0, !UPT ;  /* 0xfffffffc05057892 */ /* 0x000fc8000f8ec03f */
[----:B------:R-:W-:-:S03]  /*00f0*/  UIADD3 UR8, UR4, -UR5, URZ ;  /* 0x8000000504087290 */ /* 0x000fc6000fffe03f */
[----:B------:R-:W-:Y:S09]  /*0100*/  @P0 BRA `(.L_x_1) ;  /* 0x0000000000200947 */ /* 0x000ff20003800000 */
[----:B------:R-:W-:Y:S02]  /*0110*/  ULDC.64 UR4, c[0x0][0x198] ;  /* 0x0000660000047ab9 */ /* 0x000fe40000000a00 */
[----:B------:R-:W-:Y:S02]  /*0120*/  UIADD3 UR10, UP0, UR4, 0xf0, URZ ;  /* 0x000000f0040a7890 */ /* 0x000fe4000ff1e03f */
[----:B------:R-:W-:Y:S02]  /*0130*/  UIADD3 UR4, UP1, UR4, 0x1f0, URZ ;  /* 0x000001f004047890 */ /* 0x000fe4000ff3e03f */
[----:B------:R-:W-:Y:S02]  /*0140*/  UIADD3.X UR11, URZ, UR5, URZ, UP0, !UPT ;  /* 0x000000053f0b7290 */ /* 0x000fe400087fe43f */
[----:B------:R-:W-:-:S07]  /*0150*/  UIADD3.X UR5, URZ, UR5, URZ, UP1, !UPT ;  /* 0x000000053f057290 */ /* 0x000fce0008ffe43f */
[----:B------:R0:W-:Y:S02]  /*0160*/  UTMACCTL.PF [UR10] ;  /* 0x000000000a0079b9 */ /* 0x0001e40008040000 */
[----:B------:R0:W-:Y:S02]  /*0170*/  UTMACCTL.PF [UR4] ;  /* 0x00000000040079b9 */ /* 0x0001e40008040000 */
[----:B0-----:R-:W-:Y:S01]  /*0180*/  NOP ;  /* 0x0000000000007918 */ /* 0x001fe20000000000 */
.L_x_1:
[----:B------:R-:W-:Y:S05]  /*0190*/  BSYNC B0 ;  /* 0x0000000000007941 */ /* 0x000fea0003800000 */
.L_x_0:
[----:B------:R-:W0:Y:S01]  /*01a0*/  SHFL.IDX PT, R2, R0, RZ, 0x1f ;  /* 0x00001fff00027589 */ /* 0x000e2200000e0000 */
[----:B------:R-:W-:Y:S01]  /*01b0*/  UISETP.NE.AND UP0, UPT, UR8, 0x3, UPT ;  /* 0x000000030800788c */ /* 0x000fe2000bf05270 */
[----:B------:R-:W-:Y:S01]  /*01c0*/  ISETP.NE.AND P1, PT, RZ, UR6, PT ;  /* 0x00000006ff007c0c */ /* 0x000fe2000bf25270 */
[----:B------:R-:W-:Y:S02]  /*01d0*/  UIADD3 UR10, UR6, -0x1, URZ ;  /* 0xffffffff060a7890 */ /* 0x000fe4000fffe03f */
[----:B------:R-:W-:Y:S02]  /*01e0*/  UISETP.EQ.OR UP0, UPT, UR8, URZ, !UP0 ;  /* 0x0000003f0800728c */ /* 0x000fe4000c702670 */
[----:B------:R-:W-:Y:S02]  /*01f0*/  UISETP.GE.U32.AND UP1, UPT, UR10, 0x2, UPT ;  /* 0x000000020a00788c */ /* 0x000fe4000bf26070 */
[----:B------:R-:W-:-:S04]  /*0200*/  UISETP.EQ.AND UP0, UPT, UR6, URZ, UP0 ;  /* 0x0000003f0600728c */ /* 0x000fc80008702270 */
[----:B------:R-:W-:-:S04]  /*0210*/  USEL UR38, URZ, 0x1, !UP0 ;  /* 0x000000013f267887 */ /* 0x000fc8000c000000 */
[----:B------:R-:W-:Y:S01]  /*0220*/  USEL UR38, UR38, 0x2, UP1 ;  /* 0x0000000226267887 */ /* 0x000fe20008800000 */
[----:B0-----:R-:W-:-:S13]  /*0230*/  ISETP.NE.AND P0, PT, R2, RZ, PT ;  /* 0x000000ff0200720c */ /* 0x001fda0003f05270 */
[----:B------:R-:W-:Y:S05]  /*0240*/  @P0 BRA `(.L_x_2) ;  /* 0x0000000000480947 */ /* 0x000fea0003800000 */
[----:B------:R-:W0:Y:S01]  /*0250*/  S2UR UR9, SR_CgaCtaId ;  /* 0x00000000000979c3 */ /* 0x000e220000008800 */
[----:B------:R-:W-:Y:S01]  /*0260*/  UMOV UR4, 0x400 ;  /* 0x0000040000047882 */ /* 0x000fe20000000000 */
[----:B------:R-:W-:Y:S01]  /*0270*/  UMOV UR5, 0x1 ;  /* 0x0000000100057882 */ /* 0x000fe20000000000 */
[----:B------:R-:W-:Y:S01]  /*0280*/  UMOV UR6, 0x100 ;  /* 0x0000010000067882 */ /* 0x000fe20000000000 */
[----:B------:R-:W-:Y:S01]  /*0290*/  ELECT P0, URZ, PT ;  /* 0x00000000003f782f */ /* 0x000fe20003800000 */
[----:B------:R-:W-:-:S04]  /*02a0*/  UIADD3 UR6, -UR6, 0x100000, URZ ;  /* 0x0010000006067890 */ /* 0x000fc8000fffe13f */
[----:B------:R-:W-:Y:S02]  /*02b0*/  USHF.L.U32 UR7, UR6, 0xb, URZ ;  /* 0x0000000b06077899 */ /* 0x000fe4000800063f */
[----:B------:R-:W-:Y:S02]  /*02c0*/  USHF.L.U32 UR6, UR6, 0x1, URZ ;  /* 0x0000000106067899 */ /* 0x000fe4000800063f */
[----:B0-----:R-:W-:Y:S02]  /*02d0*/  ULEA UR9, UR9, UR4, 0x18 ;  /* 0x0000000409097291 */ /* 0x001fe4000f8ec03f */
[----:B------:R-:W-:-:S04]  /*02e0*/  UIADD3 UR4, -UR5, 0x100000, URZ ;  /* 0x0010000005047890 */ /* 0x000fc8000fffe13f */
[----:B------:R-:W-:Y:S02]  /*02f0*/  USHF.L.U32 UR5, UR4, 0xb, URZ ;  /* 0x0000000b04057899 */ /* 0x000fe4000800063f */
[----:B------:R-:W-:Y:S01]  /*0300*/  USHF.L.U32 UR4, UR4, 0x1, URZ ;  /* 0x0000000104047899 */ /* 0x000fe2000800063f */
[----:B------:R-:W0:Y:S11]  /*0310*/  FENCE.VIEW.ASYNC.S ;  /* 0x00000000000073c6 */ /* 0x000e360000000000 */
[----:B0-----:R0:W1:Y:S01]  /*0320*/  SYNCS.EXCH.64 URZ, [UR9], UR4 ;  /* 0x00000004093f75b2 */ /* 0x0010620008000100 */
[----:B------:R0:W2:Y:S01]  /*0330*/  SYNCS.EXCH.64 URZ, [UR9+0x10], UR6 ;  /* 0x00001006093f75b2 */ /* 0x0000a20008000100 */
[----:B------:R0:W3:Y:S01]  /*0340*/  SYNCS.EXCH.64 URZ, [UR9+0x8], UR4 ;  /* 0x00000804093f75b2 */ /* 0x0000e20008000100 */
[----:B------:R0:W4:Y:S01]  /*0350*/  SYNCS.EXCH.64 URZ, [UR9+0x18], UR6 ;  /* 0x00001806093f75b2 */ /* 0x0001220008000100 */
[----:B------:R-:W-:Y:S01]  /*0360*/  NOP ;  /* 0x0000000000007918 */ /* 0x000fe20000000000 */
.L_x_2:
[----:B------:R-:W5:Y:S01]  /*0370*/  SHFL.IDX PT, R0, R0, RZ, 0x1f ;  /* 0x00001fff00007589 */ /* 0x000f6200000e0000 */
[----:B------:R-:W1:Y:S01]  /*0380*/  LDC R2, c[0x0][0x65c] ;  /* 0x00019700ff027b82 */ /* 0x000e620000000800 */
[----:B------:R-:W-:Y:S01]  /*0390*/  ELECT P0, URZ, PT ;  /* 0x00000000003f782f */ /* 0x000fe20003800000 */
[----:B------:R-:W-:Y:S01]  /*03a0*/  IMAD.MOV.U32 R5, RZ, RZ, RZ ;  /* 0x000000ffff057224 */ /* 0x000fe200078e00ff */
[----:B------:R-:W2:Y:S01]  /*03b0*/  S2R R4, SR_CTAID.X ;  /* 0x0000000000047919 */ /* 0x000ea20000002500 */
[----:B0-----:R-:W-:Y:S01]  /*03c0*/  UMOV UR4, 0x20 ;  /* 0x0000002000047882 */ /* 0x001fe20000000000 */
[----:B------:R-:W-:Y:S01]  /*03d0*/  NOP ;  /* 0x0000000000007918 */ /* 0x000fe20000000000 */
[----:B------:R-:W-:Y:S01]  /*03e0*/  NOP ;  /* 0x0000000000007918 */ /* 0x000fe20000000000 */
[----:B-----5:R-:W-:Y:S02]  /*03f0*/  ISETP.NE.OR P0, PT, R0, RZ, !P0 ;  /* 0x000000ff0000720c */ /* 0x020fe40004705670 */
[----:B-1----:R-:W-:Y:S01]  /*0400*/  ISETP.NE.AND P2, PT, R2, 0x1, PT ;  /* 0x000000010200780c */ /* 0x002fe20003f45270 */
[----:B------:R-:W0:Y:S10]  /*0410*/  S2R R0, SR_CTAID.Y ;  /* 0x0000000000007919 */ /* 0x000e340000002600 */
[----:B------:R-:W-:Y:S01]  /*0420*/  VOTEU.ALL UP0, P0 ;  /* 0x00000000003f7886 */ /* 0x000fe20000000000 */
[----:B------:R-:W-:Y:S01]  /*0430*/  VOTEU.ALL UP1, P0 ;  /* 0x00000000003f7886 */ /* 0x000fe20000020000 */
[----:B------:R-:W2:Y:S01]  /*0440*/  @P2 LDC R7, c[0x0][0x10] ;  /* 0x00000400ff072b82 */ /* 0x000ea20000000800 */
[----:B------:R-:W-:-:S02]  /*0450*/  @P2 IMAD.MOV.U32 R3, RZ, RZ, RZ ;  /* 0x000000ffff032224 */ /* 0x000fc400078e00ff */
[----:B------:R-:W-:Y:S01]  /*0460*/  @P2 IMAD.MOV.U32 R11, RZ, RZ, RZ ;  /* 0x000000ffff0b2224 */ /* 0x000fe200078e00ff */
[----:B------:R-:W-:Y:S01]  /*0470*/  @!UP0 UMOV UR6, 0x400 ;  /* 0x0000040000068882 */ /* 0x000fe20000000000 */
[----:B------:R-:W-:-:S04]  /*0480*/  @!UP0 UIADD3 UR4, -UR4, 0x100000, URZ ;  /* 0x0010000004048890 */ /* 0x000fc8000fffe13f */
[----:B------:R-:W-:Y:S02]  /*0490*/  @!UP0 USHF.L.U32 UR5, UR4, 0xb, URZ ;  /* 0x0000000b04058899 */ /* 0x000fe4000800063f */
[----:B------:R-:W-:Y:S01]  /*04a0*/  @!UP0 USHF.L.U32 UR4, UR4, 0x1, URZ ;  /* 0x0000000104048899 */ /* 0x000fe2000800063f */
[----:B------:R-:W1:Y:S08]  /*04b0*/  @!P2 LDC R9, c[0x0][0xc] ;  /* 0x00000300ff09ab82 */ /* 0x000e700000000800 */
[----:B------:R-:W5:Y:S01]  /*04c0*/  @!UP0 S2UR UR7, SR_CgaCtaId ;  /* 0x00000000000789c3 */ /* 0x000f620000008800 */
[----:B0-----:R-:W-:-:S04]  /*04d0*/  @P2 IMAD.MOV.U32 R2, RZ, RZ, R0 ;  /* 0x000000ffff022224 */ /* 0x001fc800078e0000 */
[----:B--2---:R-:W-:-:S04]  /*04e0*/  @P2 IMAD.WIDE.U32 R6, R4, R7, R2 ;  /* 0x0000000704062225 */ /* 0x004fc800078e0002 */
[----:B------:R-:W-:Y:S02]  /*04f0*/  @P2 IMAD.MOV.U32 R16, RZ, RZ, R6 ;  /* 0x000000ffff102224 */ /* 0x000fe400078e0006 */
[----:B------:R-:W-:Y:S02]  /*0500*/  @P2 IMAD.IADD R17, R7, 0x1, R11 ;  /* 0x0000000107112824 */ /* 0x000fe400078e020b */
[----:B-1----:R-:W-:-:S04]  /*0510*/  @!P2 IMAD.WIDE.U32 R2, R9, R0, R4 ;  /* 0x000000000902a225 */ /* 0x002fc800078e0004 */
[----:B------:R-:W-:Y:S02]  /*0520*/  @!P2 IMAD.MOV.U32 R16, RZ, RZ, R2 ;  /* 0x000000ffff10a224 */ /* 0x000fe400078e0002 */
[----:B------:R-:W-:Y:S01]  /*0530*/  @!P2 IMAD.MOV.U32 R17, RZ, RZ, R3 ;  /* 0x000000ffff11a224 */ /* 0x000fe200078e0003 */
[----:B-----5:R-:W-:Y:S02]  /*0540*/  @!UP0 ULEA UR6, UR7, UR6, 0x18 ;  /* 0x0000000607068291 */ /* 0x020fe4000f8ec03f */
[----:B------:R0:W-:Y:S01]  /*0550*/  STL [R1+0x78], R16 ;  /* 0x0000781001007387 */ /* 0x0001e20000100800 */
[----:B------:R-:W-:-:S03]  /*0560*/  VOTEU.ALL UP0, P0 ;  /* 0x00000000003f7886 */ /* 0x000fc60000000000 */
[----:B------:R0:W-:Y:S04]  /*0570*/  STL [R1+0x64], R17 ;  /* 0x0000641101007387 */ /* 0x0001e80000100800 */
[----:B------:R-:W1:Y:S02]  /*0580*/  FENCE.VIEW.ASYNC.S ;  /* 0x00000000000073c6 */ /* 0x000e640000000000 */
[----:B-1----:R0:W3:Y:S01]  /*0590*/  @!UP0 SYNCS.EXCH.64 URZ, [UR6+0x30], UR4 ;  /* 0x00003004063f85b2 */ /* 0x0020e20008000100 */
[----:B------:R0:W3:Y:S01]  /*05a0*/  @!UP1 SYNCS.EXCH.64 URZ, [UR6+0x38], UR4 ;  /* 0x00003804063f95b2 */ /* 0x0000e20008000100 */
[----:B------:R-:W-:Y:S01]  /*05b0*/  NOP ;  /* 0x0000000000007918 */ /* 0x000fe20000000000 */
[----:B---34-:R-:W-:Y:S06]  /*05c0*/  BAR.SYNC.DEFER_BLOCKING 0x0 ;  /* 0x0000000000007b1d */ /* 0x018fec0000010000 */
[----:B0-----:R-:W-:Y:S05]  /*05d0*/  @!P1 BRA `(.L_x_3) ;  /* 0x00000164000c9947 */ /* 0x001fea0003800000 */
[----:B------:R-:W-:-:S06]  /*05e0*/  UISETP.GT.U32.AND UP0, UPT, UR10, 0x1, UPT ;  /* 0x000000010a00788c */ /* 0x000fcc000bf04070 */
[----:B------:R-:W-:-:S13]  /*05f0*/  PLOP3.LUT P0, PT, PT, PT, UP0, 0x80, 0x0 ;  /* 0x000000000000781c */ /* 0x000fda0003f0f008 */
[----:B------:R-:W-:Y:S05]  /*0600*/  @P0 EXIT ;  /* 0x000000000000094d */ /* 0x000fea0003800000 */
[----:B------:R-:W-:Y:S01]  /*0610*/  ULDC.64 UR4, c[0x0][0x650] ;  /* 0x0001940000047ab9 */ /* 0x000fe20000000a00 */
[----:B------:R-:W-:Y:S01]  /*0620*/  UMOV UR43, 0xffffffff ;  /* 0xffffffff002b7882 */ /* 0x000fe20000000000 */
[----:B------:R-:W-:Y:S01]  /*0630*/  ISETP.GE.U32.AND P0, PT, R16, UR4, PT ;  /* 0x0000000410007c0c */ /* 0x000fe2000bf06070 */
[----:B------:R-:W-:Y:S01]  /*0640*/  UMOV UR42, 0xffffffff ;  /* 0xffffffff002a7882 */ /* 0x000fe20000000000 */
[----:B------:R-:W-:Y:S01]  /*0650*/  UMOV UR41, 0xffffffff ;  /* 0xffffffff00297882 */ /* 0x000fe20000000000 */
[----:B------:R-:W-:Y:S02]  /*0660*/  PRMT R6, RZ, 0x7610, R6 ;  /* 0x00007610ff067816 */ /* 0x000fe40000000006 */
[----:B------:R-:W-:-:S13]  /*0670*/  ISETP.GE.U32.AND.EX P0, PT, R17, UR5, PT, P0 ;  /* 0x0000000511007c0c */ /* 0x000fda000bf06100 */
[----:B------:R-:W-:Y:S05]  /*0680*/  @P0 BRA `(.L_x_4) ;  /* 0x00000004006c0947 */ /* 0x000fea0003800000 */
[----:B------:R-:W0:Y:S01]  /*0690*/  LDC.64 R12, c[0x0][0x628] ;  /* 0x00018a00ff0c7b82 */ /* 0x000e220000000a00 */
[----:B------:R-:W-:Y:S02]  /*06a0*/  IMAD.MOV.U32 R2, RZ, RZ, R16 ;  /* 0x000000ffff027224 */ /* 0x000fe400078e0010 */
[----:B------:R-:W-:-:S05]  /*06b0*/  IMAD.MOV.U32 R3, RZ, RZ, R17 ;  /* 0x000000ffff037224 */ /* 0x000fca00078e0011 */
[----:B------:R-:W1:Y:S08]  /*06c0*/  LDC R10, c[0x0][0x630] ;  /* 0x00018c00ff0a7b82 */ /* 0x000e700000000800 */
[----:B------:R-:W2:Y:S01]  /*06d0*/  LDC.64 R14, c[0x0][0x620] ;  /* 0x00018800ff0e7b82 */ /* 0x000ea20000000a00 */
[----:B0-----:R-:W-:-:S04]  /*06e0*/  ISETP.NE.U32.AND P0, PT, R12, RZ, PT ;  /* 0x000000ff0c00720c */ /* 0x001fc80003f05070 */
[----:B------:R-:W-:-:S13]  /*06f0*/  ISETP.NE.AND.EX P0, PT, R13, RZ, PT, P0 ;  /* 0x000000ff0d00720c */ /* 0x000fda0003f05300 */
[----:B-12---:R-:W-:Y:S05]  /*0700*/  @!P0 BRA `(.L_x_5) ;  /* 0x0000000000288947 */ /* 0x006fea0003800000 */
[----:B------:R-:W0:Y:S02]  /*0710*/  LDC R9, c[0x0][0x634] ;  /* 0x00018d00ff097b82 */ /* 0x000e240000000800 */
[----:B0-----:R-:W-:-:S05]  /*0720*/  IADD3 R9, P0, R16, R9, RZ ;  /* 0x0000000910097210 */ /* 0x001fca0007f1e0ff */
[----:B------:R-:W-:-:S04]  /*0730*/  IMAD.X R11, RZ, RZ, R17, P0 ;  /* 0x000000ffff0b7224 */ /* 0x000fc800000e0611 */
[----:B------:R-:W-:-:S04]  /*0740*/  IMAD.WIDE.U32 R2, R11, R12, RZ ;  /* 0x0000000c0b027225 */ /* 0x000fc800078e00ff */
[----:B------:R-:W-:-:S04]  /*0750*/  IMAD.WIDE.U32 R6, P0, R9, R13, R2 ;  /* 0x0000000d09067225 */ /* 0x000fc80007800002 */
[----:B------:R-:W-:-:S04]  /*0760*/  IMAD.WIDE.U32 R2, R9, R12, RZ ;  /* 0x0000000c09027225 */ /* 0x000fc800078e00ff */
[----:B------:R-:W-:Y:S01]  /*0770*/  IMAD.X R9, RZ, RZ, RZ, P0 ;  /* 0x000000ffff097224 */ /* 0x000fe200000e06ff */
[----:B------:R-:W-:Y:S01]  /*0780*/  IADD3 RZ, P0, R3, R6, RZ ;  /* 0x0000000603ff7210 */ /* 0x000fe20007f1e0ff */
[----:B------:R-:W-:-:S04]  /*0790*/  IMAD.MOV.U32 R8, RZ, RZ, R7 ;  /* 0x000000ffff087224 */ /* 0x000fc800078e0007 */
[----:B------:R-:W-:-:S08]  /*07a0*/  IMAD.WIDE.U32.X R2, R11, R13, R8, P0 ;  /* 0x0000000d0b027225 */ /* 0x000fd000000e0408 */
.L_x_5:
[-CC-:B------:R-:W-:Y:S01]  /*07b0*/  SHF.R.U64 R22, R2, R10.reuse, R3.reuse ;  /* 0x0000000a02167219 */ /* 0x180fe20000001203 */
[----:B------:R-:W0:Y:S01]  /*07c0*/  LDC.64 R18, c[0x0][0x640] ;  /* 0x00019000ff127b82 */ /* 0x000e220000000a00 */
[----:B------:R-:W-:Y:S01]  /*07d0*/  SHF.R.U32.HI R2, RZ, R10, R3 ;  /* 0x0000000aff027219 */ /* 0x000fe20000011603 */
[----:B------:R-:W-:Y:S01]  /*07e0*/  ULDC UR4, c[0x0][0x150] ;  /* 0x0000540000047ab9 */ /* 0x000fe20000000800 */
[----:B------:R-:W-:Y:S01]  /*07f0*/  IADD3 R9, P0, RZ, -R22, RZ ;  /* 0x80000016ff097210 */ /* 0x000fe20007f1e0ff */
[----:B------:R-:W-:Y:S01]  /*0800*/  IMAD.MOV.U32 R3, RZ, RZ, R17 ;  /* 0x000000ffff037224 */ /* 0x000fe200078e0011 */
[----:B------:R-:W-:-:S03]  /*0810*/  I2FP.F32.U32 R5, R4 ;  /* 0x0000000400057245 */ /* 0x000fc60000201000 */
[----:B------:R-:W1:Y:S01]  /*0820*/  LDC R8, c[0x0][0x618] ;  /* 0x00018600ff087b82 */ /* 0x000e620000000800 */
[----:B------:R-:W-:Y:S02]  /*0830*/  IMAD.X R11, RZ, RZ, ~R2, P0 ;  /* 0x000000ffff0b7224 */ /* 0x000fe400000e0e02 */
[----:B------:R-:W-:Y:S01]  /*0840*/  FMUL R5, R5, UR4 ;  /* 0x0000000405057c20 */ /* 0x000fe20008400000 */
[----:B------:R-:W-:Y:S01]  /*0850*/  IMAD.MOV.U32 R2, RZ, RZ, R16 ;  /* 0x000000ffff027224 */ /* 0x000fe200078e0010 */
[----:B------:R-:W-:Y:S01]  /*0860*/  ULDC UR4, c[0x0][0x154] ;  /* 0x0000550000047ab9 */ /* 0x000fe20000000800 */
[-C--:B------:R-:W-:Y:S02]  /*0870*/  IMAD R6, R11, R14.reuse, RZ ;  /* 0x0000000e0b067224 */ /* 0x080fe400078e02ff */
[C---:B------:R-:W-:Y:S01]  /*0880*/  IMAD.WIDE.U32 R2, R9.reuse, R14, R2 ;  /* 0x0000000e09027225 */ /* 0x040fe200078e0002 */
[----:B------:R-:W2:Y:S01]  /*0890*/  LDC R7, c[0x0][0x144] ;  /* 0x00005100ff077b82 */ /* 0x000ea20000000800 */
[----:B------:R-:W3:Y:S02]  /*08a0*/  F2I.U32.TRUNC.NTZ R5, R5 ;  /* 0x0000000500057305 */ /* 0x000ee4000020f000 */
[----:B------:R-:W-:-:S04]  /*08b0*/  IMAD R9, R9, R15, R6 ;  /* 0x0000000f09097224 */ /* 0x000fc800078e0206 */
[----:B------:R-:W-:Y:S01]  /*08c0*/  IMAD.IADD R3, R3, 0x1, R9 ;  /* 0x0000000103037824 */ /* 0x000fe200078e0209 */
[----:B------:R-:W4:Y:S01]  /*08d0*/  LDC R10, c[0x0][0x608] ;  /* 0x00018200ff0a7b82 */ /* 0x000f220000000800 */
[----:B0-----:R-:W-:-:S04]  /*08e0*/  ISETP.NE.U32.AND P0, PT, R18, RZ, PT ;  /* 0x000000ff1200720c */ /* 0x001fc80003f05070 */
[----:B------:R-:W-:-:S03]  /*08f0*/  ISETP.NE.AND.EX P0, PT, R19, RZ, PT, P0 ;  /* 0x000000ff1300720c */ /* 0x000fc60003f05300 */
[----:B------:R-:W0:Y:S01]  /*0900*/  LDC R15, c[0x0][0x658] ;  /* 0x00019600ff0f7b82 */ /* 0x000e220000000800 */
[----:B-1----:R-:W-:Y:S01]  /*0910*/  SHF.R.U64 R12, R2, R8, R3 ;  /* 0x00000008020c7219 */ /* 0x002fe20000001203 */
[----:B---3--:R-:W-:Y:S01]  /*0920*/  IMAD.MOV R6, RZ, RZ, -R5 ;  /* 0x000000ffff067224 */ /* 0x008fe200078e0a05 */
[----:B------:R-:W-:Y:S02]  /*0930*/  I2FP.F32.U32 R2, R0 ;  /* 0x0000000000027245 */ /* 0x000fe40000201000 */
[----:B------:R-:W-:-:S03]  /*0940*/  SHF.R.U32.HI R5, RZ, R8, R3 ;  /* 0x00000008ff057219 */ /* 0x000fc60000011603 */
[----:B------:R-:W1:Y:S01]  /*0950*/  LDC R13, c[0x0][0x148] ;  /* 0x00005200ff0d7b82 */ /* 0x000e620000000800 */
[----:B--2---:R-:W-:Y:S02]  /*0960*/  IMAD R8, R7, R6, R4 ;  /* 0x0000000607087224 */ /* 0x004fe400078e0204 */
[----:B------:R-:W-:Y:S01]  /*0970*/  FMUL R3, R2, UR4 ;  /* 0x0000000402037c20 */ /* 0x000fe20008400000 */
[----:B------:R-:W-:Y:S02]  /*0980*/  IMAD.MOV.U32 R2, RZ, RZ, -0x1 ;  /* 0xffffffffff027424 */ /* 0x000fe400078e00ff */
[----:B------:R-:W-:Y:S01]  /*0990*/  IMAD.MOV.U32 R6, RZ, RZ, 0x1 ;  /* 0x00000001ff067424 */ /* 0x000fe200078e00ff */
[----:B------:R2:W3:Y:S01]  /*09a0*/  F2I.U32.TRUNC.NTZ R11, R3 ;  /* 0x00000003000b7305 */ /* 0x0004e2000020f000 */
[----:B------:R-:W1:Y:S01]  /*09b0*/  LDC R17, c[0x0][0x600] ;  /* 0x00018000ff117b82 */ /* 0x000e620000000800 */
[-CC-:B----4-:R-:W-:Y:S02]  /*09c0*/  SHF.R.U64 R23, R12, R10.reuse, R5.reuse ;  /* 0x0000000a0c177219 */ /* 0x190fe40000001205 */
[----:B------:R-:W-:-:S05]  /*09d0*/  SHF.R.U32.HI R4, RZ, R10, R5 ;  /* 0x0000000aff047219 */ /* 0x000fca0000011605 */
[----:B------:R-:W4:Y:S01]  /*09e0*/  LDC R14, c[0x0][0x648] ;  /* 0x00019200ff0e7b82 */ /* 0x000f220000000800 */
[-CC-:B0-----:R-:W-:Y:S02]  /*09f0*/  SHF.R.U64 R20, R23, R15.reuse, R4.reuse ;  /* 0x0000000f17147219 */ /* 0x181fe40000001204 */
[-C--:B------:R-:W-:Y:S02]  /*0a00*/  SHF.L.U32 R2, R2, R15.reuse, RZ ;  /* 0x0000000f02027219 */ /* 0x080fe400000006ff */
[-C--:B------:R-:W-:Y:S02]  /*0a10*/  SHF.R.U32.HI R4, RZ, R15.reuse, R4 ;  /* 0x0000000fff047219 */ /* 0x080fe40000011604 */
[----:B------:R-:W-:Y:S01]  /*0a20*/  LOP3.LUT R10, RZ, R2, RZ, 0x33, !PT ;  /* 0x00000002ff0a7212 */ /* 0x000fe200078e33ff */
[----:B------:R-:W0:Y:S01]  /*0a30*/  LDC R21, c[0x0][0x638] ;  /* 0x00018e00ff157b82 */ /* 0x000e220000000800 */
[----:B------:R-:W-:Y:S01]  /*0a40*/  SHF.L.U32 R9, R6, R15, RZ ;  /* 0x0000000f06097219 */ /* 0x000fe200000006ff */
[----:B------:R-:W-:-:S02]  /*0a50*/  IMAD.MOV.U32 R2, RZ, RZ, R20 ;  /* 0x000000ffff027224 */ /* 0x000fc400078e0014 */
[----:B--2---:R-:W-:-:S04]  /*0a60*/  IMAD.MOV.U32 R3, RZ, RZ, R4 ;  /* 0x000000ffff037224 */ /* 0x004fc800078e0004 */
[----:B------:R-:W2:Y:S01]  /*0a70*/  LDC R16, c[0x0][0x610] ;  /* 0x00018400ff107b82 */ /* 0x000ea20000000800 */
[----:B---3--:R-:W-:Y:S05]  /*0a80*/  @!P0 BRA `(.L_x_6) ;  /* 0x0000000000288947 */ /* 0x008fea0003800000 */
[----:B------:R-:W3:Y:S02]  /*0a90*/  LDC R7, c[0x0][0x64c] ;  /* 0x00019300ff077b82 */ /* 0x000ee40000000800 */
[----:B---3--:R-:W-:-:S05]  /*0aa0*/  IADD3 R7, P0, R20, R7, RZ ;  /* 0x0000000714077210 */ /* 0x008fca0007f1e0ff */
        /* <DEDUP_REMOVED lines=8> */
.L_x_6:
[----:B----4-:R-:W-:Y:S01]  /*0b30*/  SHF.R.U64 R2, R2, R14, R3 ;  /* 0x0000000e02027219 */ /* 0x010fe20000001203 */
[----:B-1----:R-:W-:Y:S01]  /*0b40*/  VIADD R3, R17, 0xffffffff ;  /* 0xffffffff11037836 */ /* 0x002fe20000000000 */
[----:B------:R-:W-:Y:S01]  /*0b50*/  LOP3.LUT R10, R23, R10, RZ, 0xc0, !PT ;  /* 0x0000000a170a7212 */ /* 0x000fe200078ec0ff */
[----:B------:R-:W-:Y:S01]  /*0b60*/  IMAD.MOV R11, RZ, RZ, -R11 ;  /* 0x000000ffff0b7224 */ /* 0x000fe200078e0a0b */
[----:B------:R-:W-:Y:S01]  /*0b70*/  R2UR UR41, R22 ;  /* 0x00000000162972ca */ /* 0x000fe200000e0000 */
[----:B------:R-:W-:Y:S01]  /*0b80*/  IMAD.MOV R4, RZ, RZ, -R2 ;  /* 0x000000ffff047224 */ /* 0x000fe200078e0a02 */
[----:B------:R-:W-:Y:S01]  /*0b90*/  LOP3.LUT R3, R12, R3, RZ, 0xc0, !PT ;  /* 0x000000030c037212 */ /* 0x000fe200078ec0ff */
[----:B------:R-:W-:Y:S02]  /*0ba0*/  @P2 IMAD R8, R13, R11, R0 ;  /* 0x0000000b0d082224 */ /* 0x000fe400078e0200 */
[----:B------:R-:W-:Y:S02]  /*0bb0*/  IMAD R9, R9, R2, R10 ;  /* 0x0000000209097224 */ /* 0x000fe400078e020a */
[----:B0-----:R-:W-:-:S02]  /*0bc0*/  IMAD R0, R4, R21, R20 ;  /* 0x0000001504007224 */ /* 0x001fc400078e0214 */
[----:B--2---:R-:W-:Y:S02]  /*0bd0*/  IMAD R8, R9, R16, R8 ;  /* 0x0000001009087224 */ /* 0x004fe400078e0208 */
[----:B------:R-:W-:Y:S02]  /*0be0*/  IMAD R3, R0, R17, R3 ;  /* 0x0000001100037224 */ /* 0x000fe400078e0203 */
[----:B------:R-:W-:-:S03]  /*0bf0*/  IMAD.MOV.U32 R6, RZ, RZ, 0x1 ;  /* 0x00000001ff067424 */ /* 0x000fc600078e00ff */
[----:B------:R-:W-:Y:S02]  /*0c00*/  SEL R0, R3, R8, !P2 ;  /* 0x0000000803007207 */ /* 0x000fe40005000000 */
[----:B------:R-:W-:Y:S02]  /*0c10*/  SEL R8, R8, R3, !P2 ;  /* 0x0000000308087207 */ /* 0x000fe40005000000 */
[----:B------:R-:W-:Y:S02]  /*0c20*/  R2UR UR42, R0 ;  /* 0x00000000002a72ca */ /* 0x000fe400000e0000 */
[----:B------:R-:W-:-:S15]  /*0c30*/  R2UR UR43, R8 ;  /* 0x00000000082b72ca */ /* 0x000fde00000e0000 */
.L_x_4:
[----:B------:R-:W-:-:S08]  /*0c40*/  NOP ;  /* 0x0000000000007918 */ /* 0x000fd00000000000 */
[----:B------:R-:W0:Y:S02]  /*0c50*/  USETMAXREG.TRY_ALLOC.CTAPOOL UP0, 0xf0 ;  /* 0x000000f0000079c8 */ /* 0x000e240008000600 */
[----:B0-----:R-:W-:-:S13]  /*0c60*/  PLOP3.LUT P0, PT, PT, PT, UP0, 0x80, 0x0 ;  /* 0x000000000000781c */ /* 0x001fda0003f0f008 */
[----:B------:R-:W-:Y:S05]  /*0c70*/  @!P0 BRA `(.L_x_4) ;  /* 0xfffffffc00f08947 */ /* 0x000fea000383ffff */
[----:B------:R-:W-:Y:S01]  /*0c80*/  ULDC.64 UR4, c[0x0][0x598] ;  /* 0x0001660000047ab9 */ /* 0x000fe20000000a00 */
[----:B------:R-:W-:Y:S01]  /*0c90*/  ULDC.64 UR50, c[0x0][0x208] ;  /* 0x0000820000327ab9 */ /* 0x000fe20000000a00 */
[----:B------:R-:W-:-:S04]  /*0ca0*/  ISETP.NE.U32.AND P0, PT, RZ, UR4, PT ;  /* 0x00000004ff007c0c */ /* 0x000fc8000bf05070 */
[----:B------:R-:W-:-:S13]  /*0cb0*/  ISETP.NE.AND.EX P0, PT, RZ, UR5, PT, P0 ;  /* 0x00000005ff007c0c */ /* 0x000fda000bf05300 */
[----:B------:R-:W-:Y:S05]  /*0cc0*/  @!P0 BRA `(.L_x_7) ;  /* 0x00000000001c8947 */ /* 0x000fea0003800000 */
[----:B------:R-:W0:Y:S02]  /*0cd0*/  LDC.64 R2, c[0x0][0x598] ;  /* 0x00016600ff027b82 */ /* 0x000e240000000a00 */
[----:B0-----:R-:W2:Y:S02]  /*0ce0*/  LDG.E.64 R2, desc[UR50][R2.64] ;  /* 0x0000003202027981 */ /* 0x001ea4000c1e1b00 */
[----:B--2---:R-:W-:-:S04]  /*0cf0*/  ISETP.NE.U32.AND P0, PT, R2, RZ, PT ;  /* 0x000000ff0200720c */ /* 0x004fc80003f05070 */
[----:B------:R-:W-:-:S13]  /*0d00*/  ISETP.NE.AND.EX P0, PT, R3, RZ, PT, P0 ;  /* 0x000000ff0300720c */ /* 0x000fda0003f05300 */
[----:B------:R-:W-:Y:S05]  /*0d10*/  @!P0 BRA `(.L_x_7) ;  /* 0x0000000000088947 */ /* 0x000fea0003800000 */
[----:B------:R0:W5:Y:S01]  /*0d20*/  LD.E R2, desc[UR50][R2.64] ;  /* 0x0000003202027980 */ /* 0x000162000c101900 */
[----:B------:R-:W-:Y:S05]  /*0d30*/  BRA `(.L_x_8) ;  /* 0x0000000000247947 */ /* 0x000fea0003800000 */
.L_x_7:
[----:B------:R-:W-:Y:S02]  /*0d40*/  ULDC.64 UR4, c[0x0][0x588] ;  /* 0x0001620000047ab9 */ /* 0x000fe40000000a00 */
[----:B------:R-:W-:-:S04]  /*0d50*/  ISETP.NE.U32.AND P0, PT, RZ, UR4, PT ;  /* 0x00000004ff007c0c */ /* 0x000fc8000bf05070 */
[----:B------:R-:W-:-:S13]  /*0d60*/  ISETP.NE.AND.EX P0, PT, RZ, UR5, PT, P0 ;  /* 0x00000005ff007c0c */ /* 0x000fda000bf05300 */
[----:B------:R-:W-:Y:S05]  /*0d70*/  @!P0 BRA `(.L_x_9) ;  /* 0x00000000000c8947 */ /* 0x000fea0003800000 */
[----:B------:R-:W0:Y:S02]  /*0d80*/  LDC.64 R2, c[0x0][0x588] ;  /* 0x00016200ff027b82 */ /* 0x000e240000000a00 */
[----:B0-----:R1:W5:Y:S01]  /*0d90*/  LDG.E R2, desc[UR50][R2.64] ;  /* 0x0000003202027981 */ /* 0x001362000c1e1900 */
[----:B------:R-:W-:Y:S05]  /*0da0*/  BRA `(.L_x_8) ;  /* 0x0000000000087947 */ /* 0x000fea0003800000 */
.L_x_9:
[----:B------:R-:W-:Y:S02]  /*0db0*/  ULDC UR4, c[0x0][0x580] ;  /* 0x0001600000047ab9 */ /* 0x000fe40000000800 */
[----:B------:R-:W-:-:S07]  /*0dc0*/  IMAD.U32 R2, RZ, RZ, UR4 ;  /* 0x00000004ff027e24 */ /* 0x000fce000f8e00ff */
.L_x_8:
[----:B------:R-:W-:Y:S02]  /*0dd0*/  ULDC.64 UR4, c[0x0][0x5a0] ;  /* 0x0001680000047ab9 */ /* 0x000fe40000000a00 */
[----:B------:R-:W-:-:S04]  /*0de0*/  ISETP.NE.U32.AND P0, PT, RZ, UR4, PT ;  /* 0x00000004ff007c0c */ /* 0x000fc8000bf05070 */
[----:B------:R-:W-:-:S13]  /*0df0*/  ISETP.NE.AND.EX P0, PT, RZ, UR5, PT, P0 ;  /* 0x00000005ff007c0c */ /* 0x000fda000bf05300 */
[----:B------:R-:W-:Y:S05]  /*0e00*/  @!P0 BRA `(.L_x_10) ;  /* 0x00000000001c8947 */ /* 0x000fea0003800000 */
[----:B------:R-:W2:Y:S02]  /*0e10*/  LDC.64 R4, c[0x0][0x5a0] ;  /* 0x00016800ff047b82 */ /* 0x000ea40000000a00 */
[----:B--2---:R-:W2:Y:S02]  /*0e20*/  LDG.E.64 R4, desc[UR50][R4.64] ;  /* 0x0000003204047981 */ /* 0x004ea4000c1e1b00 */
[----:B--2---:R-:W-:-:S04]  /*0e30*/  ISETP.NE.U32.AND P0, PT, R4, RZ, PT ;  /* 0x000000ff0400720c */ /* 0x004fc80003f05070 */
[----:B------:R-:W-:-:S13]  /*0e40*/  ISETP.NE.AND.EX P0, PT, R5, RZ, PT, P0 ;  /* 0x000000ff0500720c */ /* 0x000fda0003f05300 */
[----:B------:R-:W-:Y:S05]  /*0e50*/  @!P0 BRA `(.L_x_10) ;  /* 0x0000000000088947 */ /* 0x000fea0003800000 */
[----:B------:R2:W5:Y:S01]  /*0e60*/  LD.E R16, desc[UR50][R4.64] ;  /* 0x0000003204107980 */ /* 0x000562000c101900 */
[----:B------:R-:W-:Y:S05]  /*0e70*/  BRA `(.L_x_11) ;  /* 0x0000000000247947 */ /* 0x000fea0003800000 */
.L_x_10:
[----:B------:R-:W-:Y:S02]  /*0e80*/  ULDC.64 UR4, c[0x0][0x590] ;  /* 0x0001640000047ab9 */ /* 0x000fe40000000a00 */
[----:B------:R-:W-:-:S04]  /*0e90*/  ISETP.NE.U32.AND P0, PT, RZ, UR4, PT ;  /* 0x00000004ff007c0c */ /* 0x000fc8000bf05070 */
[----:B------:R-:W-:-:S13]  /*0ea0*/  ISETP.NE.AND.EX P0, PT, RZ, UR5, PT, P0 ;  /* 0x00000005ff007c0c */ /* 0x000fda000bf05300 */
[----:B------:R-:W-:Y:S05]  /*0eb0*/  @!P0 BRA `(.L_x_12) ;  /* 0x00000000000c8947 */ /* 0x000fea0003800000 */
[----:B------:R-:W2:Y:S02]  /*0ec0*/  LDC.64 R16, c[0x0][0x590] ;  /* 0x00016400ff107b82 */ /* 0x000ea40000000a00 */
[----:B--2---:R3:W5:Y:S01]  /*0ed0*/  LDG.E R16, desc[UR50][R16.64] ;  /* 0x0000003210107981 */ /* 0x004762000c1e1900 */
[----:B------:R-:W-:Y:S05]  /*0ee0*/  BRA `(.L_x_11) ;  /* 0x0000000000087947 */ /* 0x000fea0003800000 */
.L_x_12:
[----:B------:R-:W-:Y:S02]  /*0ef0*/  ULDC UR4, c[0x0][0x584] ;  /* 0x0001610000047ab9 */ /* 0x000fe40000000800 */
[----:B------:R-:W-:-:S07]  /*0f00*/  IMAD.U32 R16, RZ, RZ, UR4 ;  /* 0x00000004ff107e24 */ /* 0x000fce000f8e00ff */
.L_x_11:
[----:B------:R-:W-:-:S13]  /*0f10*/  LOP3.LUT P0, RZ, R6, 0xff, RZ, 0xc0, !PT ;  /* 0x000000ff06ff7812 */ /* 0x000fda000780c0ff */
[----:B------:R-:W-:Y:S05]  /*0f20*/  @!P0 EXIT ;  /* 0x000000000000894d */ /* 0x000fea0003800000 */
[----:B------:R-:W-:Y:S01]  /*0f30*/  ULDC UR4, c[0x0][0x28c] ;  /* 0x0000a30000047ab9 */ /* 0x000fe20000000800 */
[----:B------:R-:W-:Y:S01]  /*0f40*/  UMOV UR36, URZ ;  /* 0x0000003f00247c82 */ /* 0x000fe20008000000 */
[----:B------:R-:W-:Y:S01]  /*0f50*/  UIADD3 UR4, UR4, 0x3f, URZ ;  /* 0x0000003f04047890 */ /* 0x000fe2000fffe03f */
[----:B------:R-:W-:-:S03]  /*0f60*/  UMOV UR37, URZ ;  /* 0x0000003f00257c82 */ /* 0x000fc60008000000 */
[----:B------:R-:W-:-:S04]  /*0f70*/  USHF.R.S32.HI UR5, URZ, 0x1f, UR4 ;  /* 0x0000001f3f057899 */ /* 0x000fc80008011404 */
[----:B------:R-:W-:-:S04]  /*0f80*/  ULEA.HI UR5, UR5, UR4, URZ, 0x6 ;  /* 0x0000000405057291 */ /* 0x000fc8000f8f303f */
[----:B------:R-:W-:-:S12]  /*0f90*/  USHF.R.S32.HI UR39, URZ, 0x6, UR5 ;  /* 0x000000063f277899 */ /* 0x000fd80008011405 */
.L_x_466:
[----:B------:R-:W4:Y:S01]  /*0fa0*/  S2R R0, SR_TID.X ;  /* 0x0000000000007919 */ /* 0x000f220000002100 */
[----:B------:R-:W0:Y:S01]  /*0fb0*/  S2UR UR6, SR_CgaCtaId ;  /* 0x00000000000679c3 */ /* 0x000e220000008800 */
[----:B------:R-:W-:Y:S02]  /*0fc0*/  UMOV UR40, 0x400 ;  /* 0x0000040000287882 */ /* 0x000fe40000000000 */
[----:B0-----:R-:W-:Y:S01]  /*0fd0*/  ULEA UR40, UR6, UR40, 0x18 ;  /* 0x0000002806287291 */ /* 0x001fe2000f8ec03f */
[----:B----4-:R-:W-:-:S04]  /*0fe0*/  LOP3.LUT R0, R0, 0x80, RZ, 0xc0, !PT ;  /* 0x0000008000007812 */ /* 0x010fc800078ec0ff */
[----:B------:R-:W-:-:S06]  /*0ff0*/  SHF.R.U32.HI R0, RZ, 0x7, R0 ;  /* 0x00000007ff007819 */ /* 0x000fcc0000011600 */
[----:B------:R-:W0:Y:S02]  /*1000*/  SHFL.IDX PT, R0, R0, RZ, 0x1f ;  /* 0x00001fff00007589 */ /* 0x000e2400000e0000 */
[----:B0-----:R-:W-:-:S13]  /*1010*/  R2UR UR4, R0 ;  /* 0x00000000000472ca */ /* 0x001fda00000e0000 */
[----:B------:R-:W-:-:S04]  /*1020*/  ULEA.HI UR5, UR4, UR4, URZ, 0x1 ;  /* 0x0000000404057291 */ /* 0x000fc8000f8f083f */
[----:B------:R-:W-:-:S04]  /*1030*/  ULOP3.LUT UR5, UR5, 0x7fffe, URZ, 0xc0, !UPT ;  /* 0x0007fffe05057892 */ /* 0x000fc8000f8ec03f */
[----:B------:R-:W-:-:S03]  /*1040*/  UIADD3 UR5, UR4, -UR5, URZ ;  /* 0x8000000504057290 */ /* 0x000fc6000fffe03f */
[----:B------:R-:W-:Y:S01]  /*1050*/  ULDC UR4, c[0x0][0x28c] ;  /* 0x0000a30000047ab9 */ /* 0x000fe20000000800 */
[----:B------:R-:W-:Y:S01]  /*1060*/  ULEA UR5, UR5, UR40, 0xd ;  /* 0x0000002805057291 */ /* 0x000fe2000f8e683f */
[----:B------:R-:W-:-:S03]  /*1070*/  ISETP.LT.AND P0, PT, RZ, UR4, PT ;  /* 0x00000004ff007c0c */ /* 0x000fc6000bf01270 */
[----:B------:R-:W-:-:S04]  /*1080*/  UIADD3 UR5, UR5, 0x100, URZ ;  /* 0x0000010005057890 */ /* 0x000fc8000fffe03f */
[----:B------:R-:W-:-:S04]  /*1090*/  USHF.R.U32.HI UR5, URZ, 0x4, UR5 ;  /* 0x000000043f057899 */ /* 0x000fc80008011605 */
[----:B------:R-:W-:Y:S02]  /*10a0*/  ULOP3.LUT UR48, UR5, 0x3fff, URZ, 0xc0, !UPT ;  /* 0x00003fff05307892 */ /* 0x000fe4000f8ec03f */
[----:B---3-5:R-:W-:Y:S10]  /*10b0*/  @P0 BRA `(.L_x_13) ;  /* 0x0000000000400947 */ /* 0x028ff40003800000 */
[----:B------:R-:W-:Y:S01]  /*10c0*/  MOV R0, 0x0 ;  /* 0x0000000000007802 */ /* 0x000fe20000000f00 */
[----:B------:R-:W-:Y:S01]  /*10d0*/  ULDC.64 UR4, c[0x4][0x68] ;  /* 0x01001a0000047ab9 */ /* 0x000fe20000000a00 */
[----:B------:R-:W-:Y:S01]  /*10e0*/  ULDC.64 UR6, c[0x4][0x8] ;  /* 0x0100020000067ab9 */ /* 0x000fe20000000a00 */
[----:B--2---:R-:W-:Y:S01]  /*10f0*/  IMAD.U32 R4, RZ, RZ, UR4 ;  /* 0x00000004ff047e24 */ /* 0x004fe2000f8e00ff */
[----:B------:R0:W2:Y:S01]  /*1100*/  LDC.64 R14, c[0x4][R0] ;  /* 0x01000000000e7b82 */ /* 0x0000a20000000a00 */
[----:B------:R-:W-:Y:S01]  /*1110*/  IMAD.U32 R5, RZ, RZ, UR5 ;  /* 0x00000005ff057e24 */ /* 0x000fe2000f8e00ff */
[----:B------:R-:W-:Y:S01]  /*1120*/  ULDC.64 UR4, c[0x4][0x70] ;  /* 0x01001c0000047ab9 */ /* 0x000fe20000000a00 */
[----:B------:R-:W-:Y:S02]  /*1130*/  IMAD.U32 R10, RZ, RZ, UR6 ;  /* 0x00000006ff0a7e24 */ /* 0x000fe4000f8e00ff */
[----:B------:R-:W-:Y:S02]  /*1140*/  IMAD.U32 R6, RZ, RZ, UR4 ;  /* 0x00000004ff067e24 */ /* 0x000fe4000f8e00ff */
[----:B------:R-:W-:-:S02]  /*1150*/  IMAD.U32 R7, RZ, RZ, UR5 ;  /* 0x00000005ff077e24 */ /* 0x000fc4000f8e00ff */
[----:B------:R-:W-:Y:S02]  /*1160*/  IMAD.U32 R11, RZ, RZ, UR7 ;  /* 0x00000007ff0b7e24 */ /* 0x000fe4000f8e00ff */
[----:B------:R-:W-:Y:S02]  /*1170*/  IMAD.MOV.U32 R8, RZ, RZ, 0x1e1 ;  /* 0x000001e1ff087424 */ /* 0x000fe400078e00ff */
[----:B------:R-:W-:Y:S02]  /*1180*/  IMAD.MOV.U32 R12, RZ, RZ, 0x1 ;  /* 0x00000001ff0c7424 */ /* 0x000fe400078e00ff */
[----:B0-----:R-:W-:-:S07]  /*1190*/  IMAD.MOV.U32 R13, RZ, RZ, RZ ;  /* 0x000000ffff0d7224 */ /* 0x001fce00078e00ff */
[----:B------:R-:W-:-:S07]  /*11a0*/  LEPC R20, `(.L_x_13) ;  /* 0x000000001014794e */ /* 0x000fce0000000000 */
[----:B-123-5:R-:W-:Y:S05]  /*11b0*/  CALL.ABS.NOINC R14 ;  /* 0x000000000e007343 */ /* 0x02efea0003c00000 */
.L_x_13:
[----:B------:R-:W-:-:S06]  /*11c0*/  ULOP3.LUT UR4, UR38, 0x1, URZ, 0xfc, !UPT ;  /* 0x0000000126047892 */ /* 0x000fcc000f8efc3f */
[----:B------:R-:W-:-:S05]  /*11d0*/  IMAD.U32 R0, RZ, RZ, UR4 ;  /* 0x00000004ff007e24 */ /* 0x000fca000f8e00ff */
[----:B------:R-:W-:-:S13]  /*11e0*/  ISETP.NE.AND P0, PT, R0, 0x3, PT ;  /* 0x000000030000780c */ /* 0x000fda0003f05270 */
[----:B------:R-:W-:Y:S05]  /*11f0*/  @!P0 BRA `(.L_x_14) ;  /* 0x0000000000048947 */ /* 0x000fea0003800000 */
[----:B------:R-:W-:Y:S01]  /*1200*/  BPT.TRAP 0x1 ;  /* 0x000000040000795c */ /* 0x000fe20000300000 */
.L_x_14:
[----:B-1----:R-:W-:Y:S02]  /*1210*/  IMAD.U32 R3, RZ, RZ, UR37 ;  /* 0x00000025ff037e24 */ /* 0x002fe4000f8e00ff */
[----:B------:R-:W-:-:S03]  /*1220*/  IMAD.U32 R0, RZ, RZ, UR36 ;  /* 0x00000024ff007e24 */ /* 0x000fc6000f8e00ff */
[----:B------:R-:W-:Y:S02]  /*1230*/  LEA R3, R3, UR40, 0x3 ;  /* 0x0000002803037c11 */ /* 0x000fe4000f8e18ff */
[----:B------:R-:W-:-:S04]  /*1240*/  SHF.L.U32 R0, R0, 0x1f, RZ ;  /* 0x0000001f00007819 */ /* 0x000fc800000006ff */
[----:B------:R0:W1:Y:S01]  /*1250*/  SYNCS.PHASECHK.TRANS64.TRYWAIT P1, [R3+URZ], R0 ;  /* 0x00000000030075a7 */ /* 0x000062000802017f */
[----:B------:R-:W-:Y:S05]  /*1260*/  @!P0 BRA `(.L_x_15) ;  /* 0x0000000000048947 */ /* 0x000fea0003800000 */
[----:B------:R-:W-:Y:S01]  /*1270*/  BPT.TRAP 0x1 ;  /* 0x000000040000795c */ /* 0x000fe20000300000 */
.L_x_15:
[----:B-1----:R-:W-:Y:S05]  /*1280*/  @P1 BRA `(.L_x_16) ;  /* 0x0000000000081947 */ /* 0x002fea0003800000 */
[----:B------:R-:W1:Y:S02]  /*1290*/  SYNCS.PHASECHK.TRANS64.TRYWAIT P1, [R3+URZ], R0 ;  /* 0x00000000030075a7 */ /* 0x000e64000802017f */
[----:B-1----:R-:W-:Y:S05]  /*12a0*/  @!P1 BRA `(.L_x_17) ;  /* 0x0000016c00589947 */ /* 0x002fea0003800000 */
.L_x_16:
[----:B------:R-:W-:-:S04]  /*12b0*/  UISETP.LT.AND UP0, UPT, UR39, 0x1, UPT ;  /* 0x000000012700788c */ /* 0x000fc8000bf01270 */
[----:B------:R-:W-:-:S06]  /*12c0*/  USEL UR4, UR39, 0x1, UP0 ;  /* 0x0000000127047887 */ /* 0x000fcc0008000000 */
[----:B01----:R-:W-:Y:S01]  /*12d0*/  IMAD.U32 R0, RZ, RZ, UR4 ;  /* 0x00000004ff007e24 */ /* 0x003fe2000f8e00ff */
[----:B------:R-:W-:Y:S05]  /*12e0*/  WARPSYNC.ALL ;  /* 0x0000000000007948 */ /* 0x000fea0003800000 */
[----:B------:R-:W-:-:S04]  /*12f0*/  IADD3 R0, -R0, UR39, RZ ;  /* 0x0000002700007c10 */ /* 0x000fc8000fffe1ff */
[----:B------:R-:W-:Y:S01]  /*1300*/  ISETP.GE.AND P1, PT, R0, 0x1, PT ;  /* 0x000000010000780c */ /* 0x000fe20003f26270 */
[----:B------:R-:W-:Y:S01]  /*1310*/  UIADD3 UR4, UR40, 0x20100, URZ ;  /* 0x0002010028047890 */ /* 0x000fe2000fffe03f */
[----:B--2---:R-:W-:Y:S01]  /*1320*/  WARPGROUP.ARRIVE ;  /* 0x00000000000079c5 */ /* 0x004fe20000000000 */
[----:B------:R-:W-:Y:S02]  /*1330*/  ULOP3.LUT UR48, UR48, 0x10000, URZ, 0xfc, !UPT ;  /* 0x0001000030307892 */ /* 0x000fe4000f8efc3f */
[----:B------:R-:W-:Y:S02]  /*1340*/  USHF.R.U32.HI UR4, URZ, 0x4, UR4 ;  /* 0x000000043f047899 */ /* 0x000fe40008011604 */
[----:B------:R-:W-:Y:S02]  /*1350*/  ULEA UR52, UR37, UR48, 0xc ;  /* 0x0000003025347291 */ /* 0x000fe4000f8e603f */
[----:B------:R-:W-:Y:S01]  /*1360*/  ULOP3.LUT UR4, UR4, 0x3fff, URZ, 0xc0, !UPT ;  /* 0x00003fff04047892 */ /* 0x000fe2000f8ec03f */
[----:B------:R-:W-:Y:S01]  /*1370*/  UMOV UR9, 0x40000040 ;  /* 0x4000004000097882 */ /* 0x000fe20000000000 */
[----:B------:R-:W-:-:S02]  /*1380*/  UMOV UR11, 0x40000040 ;  /* 0x40000040000b7882 */ /* 0x000fc40000000000 */
[----:B------:R-:W-:Y:S01]  /*1390*/  ULOP3.LUT UR49, UR4, 0x10000, URZ, 0xfc, !UPT ;  /* 0x0001000004317892 */ /* 0x000fe2000f8efc3f */
[----:B------:R-:W-:Y:S01]  /*13a0*/  UMOV UR8, UR52 ;  /* 0x0000003400087c82 */ /* 0x000fe20008000000 */
[----:B------:R-:W-:Y:S02]  /*13b0*/  UMOV UR17, UR9 ;  /* 0x0000000900117c82 */ /* 0x000fe40008000000 */
[----:B------:R-:W-:Y:S01]  /*13c0*/  UIMAD UR53, UR37, 0x380, UR49 ;  /* 0x00000380253578a4 */ /* 0x000fe2000f8e0231 */
[----:B------:R-:W-:Y:S01]  /*13d0*/  UMOV UR16, UR8 ;  /* 0x0000000800107c82 */ /* 0x000fe20008000000 */
[----:B------:R-:W-:Y:S02]  /*13e0*/  UMOV UR19, 0x40000040 ;  /* 0x4000004000137882 */ /* 0x000fe40000000000 */
[----:B------:R-:W-:Y:S02]  /*13f0*/  UIADD3 UR18, UR53, 0x80, URZ ;  /* 0x0000008035127890 */ /* 0x000fe4000fffe03f */
[----:B------:R-:W-:-:S02]  /*1400*/  UIADD3 UR6, UR53, 0x100, URZ ;  /* 0x0000010035067890 */ /* 0x000fc4000fffe03f */
[----:B------:R-:W-:Y:S01]  /*1410*/  UMOV UR10, UR53 ;  /* 0x00000035000a7c82 */ /* 0x000fe20008000000 */
[----:B------:R-:W-:Y:S01]  /*1420*/  UMOV UR4, UR8 ;  /* 0x0000000800047c82 */ /* 0x000fe20008000000 */
[----:B------:R-:W-:Y:S01]  /*1430*/  HGMMA.64x16x16.F32.BF16 R4, gdesc[UR8], RZ, !UPT, gsb0 ;  /* 0x00200000080479f0 */ /* 0x000fe2000c0018ff */
[----:B------:R-:W-:Y:S01]  /*1440*/  UMOV UR5, UR9 ;  /* 0x0000000900057c82 */ /* 0x000fe20008000000 */
[----:B------:R-:W-:Y:S01]  /*1450*/  UMOV UR7, 0x40000040 ;  /* 0x4000004000077882 */ /* 0x000fe20000000000 */
[----:B------:R-:W-:Y:S01]  /*1460*/  UIADD3 UR14, UR53, 0x180, URZ ;  /* 0x00000180350e7890 */ /* 0x000fe2000fffe03f */
[----:B------:R-:W-:Y:S01]  /*1470*/  UMOV UR12, UR8 ;  /* 0x00000008000c7c82 */ /* 0x000fe20008000000 */
        /* <DEDUP_REMOVED lines=14> */
[----:B------:R-:W-:-:S03]  /*1560*/  UIADD3 UR46, UR53, 0x182, URZ ;  /* 0x00000182352e7890 */ /* 0x000fc6000fffe03f */
[----:B------:R-:W-:Y:S01]  /*1570*/  UMOV UR34, UR22 ;  /* 0x0000001600227c82 */ /* 0x000fe20008000000 */
[----:B------:R-:W-:Y:S01]  /*1580*/  UMOV UR35, UR23 ;  /* 0x0000001700237c82 */ /* 0x000fe20008000000 */
[----:B------:R-:W-:Y:S01]  /*1590*/  UMOV UR47, 0x40000040 ;  /* 0x40000040002f7882 */ /* 0x000fe20000000000 */
[----:B------:R-:W-:Y:S02]  /*15a0*/  WARPGROUP.DEPBAR.LE gsb0, 0x0 ;  /* 0x00008000000079c5 */ /* 0x000fe40000010000 */
[----:B------:R-:W-:-:S06]  /*15b0*/  WARPGROUP.ARRIVE ;  /* 0x00000000000079c5 */ /* 0x000fcc0000000000 */
[----:B------:R-:W-:Y:S03]  /*15c0*/  HGMMA.64x16x16.F32.BF16 R208, gdesc[UR16], RZ, !UPT, gsb0 ;  /* 0x0020000010d079f0 */ /* 0x000fe6000c0018ff */
[----:B------:R-:W-:Y:S02]  /*15d0*/  WARPGROUP.DEPBAR.LE gsb0, 0x0 ;  /* 0x00008000000079c5 */ /* 0x000fe40000010000 */
[----:B------:R-:W-:-:S06]  /*15e0*/  WARPGROUP.ARRIVE ;  /* 0x00000000000079c5 */ /* 0x000fcc0000000000 */
[----:B------:R-:W-:Y:S01]  /*15f0*/  HGMMA.64x16x16.F32.BF16 R176, gdesc[UR4], RZ, !UPT, gsb0 ;  /* 0x0020000004b079f0 */ /* 0x000fe2000c0018ff */
[----:B------:R-:W-:Y:S02]  /*1600*/  UIADD3 UR4, UR52, 0x400, URZ ;  /* 0x0000040034047890 */ /* 0x000fe4000fffe03f */
[----:B------:R-:W-:Y:S02]  /*1610*/  WARPGROUP.DEPBAR.LE gsb0, 0x0 ;  /* 0x00008000000079c5 */ /* 0x000fe40000010000 */
[----:B------:R-:W-:-:S06]  /*1620*/  WARPGROUP.ARRIVE ;  /* 0x00000000000079c5 */ /* 0x000fcc0000000000 */
[----:B------:R-:W-:Y:S03]  /*1630*/  HGMMA.64x16x16.F32.BF16 R144, gdesc[UR12], RZ, !UPT, gsb0 ;  /* 0x002000000c9079f0 */ /* 0x000fe6000c0018ff */
        /* <DEDUP_REMOVED lines=8> */
[----:B------:R-:W-:Y:S01]  /*16c0*/  HGMMA.64x16x16.F32.BF16 R48, gdesc[UR20], RZ, !UPT, gsb0 ;  /* 0x00200000143079f0 */ /* 0x000fe2000c0018ff */
[----:B------:R-:W-:Y:S01]  /*16d0*/  UMOV UR20, UR4 ;  /* 0x0000000400147c82 */ /* 0x000fe20008000000 */
[----:B------:R-:W-:Y:S01]  /*16e0*/  UMOV UR21, 0x40000040 ;  /* 0x4000004000157882 */ /* 0x000fe20000000000 */
[----:B------:R-:W-:Y:S01]  /*16f0*/  UMOV UR28, UR20 ;  /* 0x00000014001c7c82 */ /* 0x000fe20008000000 */
        /* <DEDUP_REMOVED lines=11> */
[----:B------:R-:W-:-:S02]  /*17b0*/  WARPGROUP.DEPBAR.LE gsb0, 0x0 ;  /* 0x00008000000079c5 */ /* 0x000fc40000010000 */
[----:B------:R-:W-:-:S06]  /*17c0*/  WARPGROUP.ARRIVE ;  /* 0x00000000000079c5 */ /* 0x000fcc0000000000 */
[----:B------:R-:W-:Y:S01]  /*17d0*/  HGMMA.64x16x16.F32.BF16 R40, gdesc[UR20], RZ, !UPT, gsb0 ;  /* 0x00200000142879f0 */ /* 0x000fe2000c0018ff */
[----:B------:R-:W-:Y:S01]  /*17e0*/  UIADD3 UR20, UR52, 0xc00, URZ ;  /* 0x00000c0034147890 */ /* 0x000fe2000fffe03f */
        /* <DEDUP_REMOVED lines=35> */
[----:B------:R-:W-:Y:S01]  /*1a20*/  WARPGROUP.ARRIVE ;  /* 0x00000000000079c5 */ /* 0x000fe20000000000 */
[----:B------:R-:W-:Y:S02]  /*1a30*/  IMAD.MOV.U32 R14, RZ, RZ, R24 ;  /* 0x000000ffff0e7224 */ /* 0x000fe400078e0018 */
[----:B------:R-:W-:Y:S02]  /*1a40*/  IMAD.MOV.U32 R13, RZ, RZ, R25 ;  /* 0x000000ffff0d7224 */ /* 0x000fe400078e0019 */
[----:B------:R-:W-:Y:S01]  /*1a50*/  IMAD.MOV.U32 R12, RZ, RZ, R26 ;  /* 0x000000ffff0c7224 */ /* 0x000fe200078e001a */
[----:B------:R-:W-:Y:S01]  /*1a60*/  HGMMA.64x16x16.F32.BF16 R224, gdesc[UR8], RZ, !UPT, gsb0 ;  /* 0x0020000008e079f0 */ /* 0x000fe2000c0018ff */
[----:B------:R-:W-:Y:S01]  /*1a70*/  IMAD.MOV.U32 R3, RZ, RZ, R27 ;  /* 0x000000ffff037224 */ /* 0x000fe200078e001b */
[----:B------:R-:W-:Y:S01]  /*1a80*/  UMOV UR9, UR21 ;  /* 0x0000001500097c82 */ /* 0x000fe20008000000 */
[----:B------:R-:W-:Y:S02]  /*1a90*/  IMAD.MOV.U32 R19, RZ, RZ, R20 ;  /* 0x000000ffff137224 */ /* 0x000fe400078e0014 */
[----:B------:R-:W-:-:S02]  /*1aa0*/  IMAD.MOV.U32 R18, RZ, RZ, R21 ;  /* 0x000000ffff127224 */ /* 0x000fc400078e0015 */
[----:B---3--:R-:W-:Y:S02]  /*1ab0*/  IMAD.MOV.U32 R17, RZ, RZ, R22 ;  /* 0x000000ffff117224 */ /* 0x008fe400078e0016 */
[----:B------:R-:W-:Y:S02]  /*1ac0*/  IMAD.MOV.U32 R15, RZ, RZ, R23 ;  /* 0x000000ffff0f7224 */ /* 0x000fe400078e0017 */
[----:B------:R-:W-:Y:S02]  /*1ad0*/  IMAD.MOV.U32 R232, RZ, RZ, R14 ;  /* 0x000000ffffe87224 */ /* 0x000fe400078e000e */
[----:B------:R-:W-:Y:S02]  /*1ae0*/  IMAD.MOV.U32 R233, RZ, RZ, R13 ;  /* 0x000000ffffe97224 */ /* 0x000fe400078e000d */
[----:B------:R-:W-:Y:S02]  /*1af0*/  IMAD.MOV.U32 R234, RZ, RZ, R12 ;  /* 0x000000ffffea7224 */ /* 0x000fe400078e000c */
[----:B------:R-:W-:Y:S01]  /*1b00*/  IMAD.MOV.U32 R235, RZ, RZ, R3 ;  /* 0x000000ffffeb7224 */ /* 0x000fe200078e0003 */
[----:B------:R-:W-:-:S02]  /*1b10*/  WARPGROUP.DEPBAR.LE gsb0, 0x0 ;  /* 0x00008000000079c5 */ /* 0x000fc40000010000 */
[----:B------:R-:W-:Y:S01]  /*1b20*/  WARPGROUP.ARRIVE ;  /* 0x00000000000079c5 */ /* 0x000fe20000000000 */
[----:B------:R0:W-:Y:S04]  /*1b30*/  STL.64 [R1+0xa8], R230 ;  /* 0x0000a8e601007387 */ /* 0x0001e80000100a00 */
[----:B------:R1:W-:Y:S01]  /*1b40*/  STL.64 [R1+0xa0], R228 ;  /* 0x0000a0e401007387 */ /* 0x0003e20000100a00 */
[----:B------:R-:W-:Y:S01]  /*1b50*/  HGMMA.64x16x16.F32.BF16 R192, gdesc[UR16], RZ, !UPT, gsb0 ;  /* 0x0020000010c079f0 */ /* 0x000fe2000c0018ff */
[----:B0-----:R-:W-:Y:S02]  /*1b60*/  IMAD.MOV.U32 R230, RZ, RZ, R17 ;  /* 0x000000ffffe67224 */ /* 0x001fe400078e0011 */
[----:B------:R-:W-:Y:S02]  /*1b70*/  IMAD.MOV.U32 R231, RZ, RZ, R15 ;  /* 0x000000ffffe77224 */ /* 0x000fe400078e000f */
[----:B-1----:R-:W-:-:S02]  /*1b80*/  IMAD.MOV.U32 R228, RZ, RZ, R19 ;  /* 0x000000ffffe47224 */ /* 0x002fc400078e0013 */
[----:B------:R-:W-:Y:S01]  /*1b90*/  IMAD.MOV.U32 R229, RZ, RZ, R18 ;  /* 0x000000ffffe57224 */ /* 0x000fe200078e0012 */
[----:B------:R-:W-:Y:S02]  /*1ba0*/  WARPGROUP.DEPBAR.LE gsb0, 0x0 ;  /* 0x00008000000079c5 */ /* 0x000fe40000010000 */
[----:B------:R-:W-:-:S06]  /*1bb0*/  WARPGROUP.ARRIVE ;  /* 0x00000000000079c5 */ /* 0x000fcc0000000000 */
[----:B------:R-:W-:Y:S01]  /*1bc0*/  HGMMA.64x16x16.F32.BF16 R160, gdesc[UR4], RZ, !UPT, gsb0 ;  /* 0x0020000004a079f0 */ /* 0x000fe2000c0018ff */
[----:B------:R-:W-:Y:S01]  /*1bd0*/  UMOV UR4, UR24 ;  /* 0x0000001800047c82 */ /* 0x000fe20008000000 */
[----:B------:R-:W-:Y:S01]  /*1be0*/  UMOV UR24, UR8 ;  /* 0x0000000800187c82 */ /* 0x000fe20008000000 */
[----:B------:R-:W-:Y:S01]  /*1bf0*/  UMOV UR8, UR20 ;  /* 0x0000001400087c82 */ /* 0x000fe20008000000 */
[----:B------:R-:W-:Y:S01]  /*1c00*/  UMOV UR5, 0x40000040 ;  /* 0x4000004000057882 */ /* 0x000fe20000000000 */
[----:B------:R-:W-:Y:S01]  /*1c10*/  UMOV UR16, UR4 ;  /* 0x0000000400107c82 */ /* 0x000fe20008000000 */
[----:B------:R-:W-:Y:S01]  /*1c20*/  UMOV UR17, UR5 ;  /* 0x0000000500117c82 */ /* 0x000fe20008000000 */
[----:B------:R-:W-:Y:S01]  /*1c30*/  UMOV UR44, UR4 ;  /* 0x00000004002c7c82 */ /* 0x000fe20008000000 */
[----:B------:R-:W-:Y:S01]  /*1c40*/  UMOV UR45, UR5 ;  /* 0x00000005002d7c82 */ /* 0x000fe20008000000 */
[----:B------:R-:W-:Y:S02]  /*1c50*/  WARPGROUP.DEPBAR.LE gsb0, 0x0 ;  /* 0x00008000000079c5 */ /* 0x000fe40000010000 */
[----:B------:R-:W-:-:S06]  /*1c60*/  WARPGROUP.ARRIVE ;  /* 0x00000000000079c5 */ /* 0x000fcc0000000000 */
[----:B------:R-:W-:Y:S01]  /*1c70*/  HGMMA.64x16x16.F32.BF16 R128, gdesc[UR12], RZ, !UPT, gsb0 ;  /* 0x002000000c8079f0 */ /* 0x000fe2000c0018ff */
        /* <DEDUP_REMOVED lines=17> */
[----:B------:R-:W-:Y:S01]  /*1d90*/  UMOV UR34, UR18 ;  /* 0x0000001200227c82 */ /* 0x000fe20008000000 */
[----:B------:R-:W-:Y:S01]  /*1da0*/  UMOV UR35, UR19 ;  /* 0x0000001300237c82 */ /* 0x000fe20008000000 */
[----:B------:R-:W-:Y:S01]  /*1db0*/  UMOV UR19, 0x40000040 ;  /* 0x4000004000137882 */ /* 0x000fe20000000000 */
        /* <DEDUP_REMOVED lines=11> */
[----:B------:R-:W-:Y:S01]  /*1e70*/  UIADD3 UR22, UR53, 0x2, URZ ;  /* 0x0000000235167890 */ /* 0x000fe2000fffe03f */
[----:B------:R-:W-:Y:S01]  /*1e80*/  UMOV UR20, UR4 ;  /* 0x0000000400147c82 */ /* 0x000fe20008000000 */
[----:B------:R-:W-:Y:S01]  /*1e90*/  UMOV UR21, UR5 ;  /* 0x0000000500157c82 */ /* 0x000fe20008000000 */
[----:B------:R-:W-:-:S04]  /*1ea0*/  UMOV UR23, 0x40000040 ;  /* 0x4000004000177882 */ /* 0x000fc80000000000 */
[----:B------:R-:W-:Y:S01]  /*1eb0*/  UMOV UR6, UR22 ;  /* 0x0000001600067c82 */ /* 0x000fe20008000000 */
[----:B------:R-:W-:Y:S02]  /*1ec0*/  WARPGROUP.DEPBAR.LE gsb0, 0x0 ;  /* 0x00008000000079c5 */ /* 0x000fe40000010000 */
[----:B------:R-:W-:-:S06]  /*1ed0*/  WARPGROUP.ARRIVE ;  /* 0x00000000000079c5 */ /* 0x000fcc0000000000 */
[----:B------:R-:W-:Y:S01]  /*1ee0*/  HGMMA.64x16x16.F32.BF16 R88, gdesc[UR24], RZ, !UPT, gsb0 ;  /* 0x00200000185879f0 */ /* 0x000fe2000c0018ff */
[----:B------:R-:W-:Y:S01]  /*1ef0*/  UIADD3 UR26, UR53, 0x202, URZ ;  /* 0x00000202351a7890 */ /* 0x000fe2000fffe03f */
[----:B------:R-:W-:Y:S01]  /*1f00*/  UMOV UR24, UR4 ;  /* 0x0000000400187c82 */ /* 0x000fe20008000000 */
[----:B------:R-:W-:Y:S01]  /*1f10*/  UMOV UR25, UR5 ;  /* 0x0000000500197c82 */ /* 0x000fe20008000000 */
[----:B------:R-:W-:Y:S01]  /*1f20*/  UMOV UR27, 0x40000040 ;  /* 0x40000040001b7882 */ /* 0x000fe20000000000 */
[----:B------:R-:W-:Y:S02]  /*1f30*/  WARPGROUP.DEPBAR.LE gsb0, 0x0 ;  /* 0x00008000000079c5 */ /* 0x000fe40000010000 */
[----:B------:R-:W-:-:S06]  /*1f40*/  WARPGROUP.ARRIVE ;  /* 0x00000000000079c5 */ /* 0x000fcc0000000000 */
[----:B------:R-:W-:Y:S01]  /*1f50*/  HGMMA.64x16x16.F32.BF16 R120, gdesc[UR12], RZ, !UPT, gsb0 ;  /* 0x002000000c7879f0 */ /* 0x000fe2000c0018ff */
[----:B------:R-:W-:Y:S02]  /*1f60*/  UIADD3 UR12, UR53, 0x82, URZ ;  /* 0x00000082350c7890 */ /* 0x000fe4000fffe03f */
[----:B------:R-:W-:Y:S02]  /*1f70*/  UIADD3 UR13, UR53, 0x102, URZ ;  /* 0x00000102350d7890 */ /* 0x000fe4000fffe03f */
[----:B------:R-:W-:Y:S01]  /*1f80*/  UIADD3 UR14, UR53, 0x282, URZ ;  /* 0x00000282350e7890 */ /* 0x000fe2000fffe03f */
[----:B------:R-:W-:Y:S02]  /*1f90*/  UMOV UR15, 0x40000040 ;  /* 0x40000040000f7882 */ /* 0x000fe40000000000 */
[----:B------:R-:W-:Y:S01]  /*1fa0*/  UMOV UR18, UR12 ;  /* 0x0000000c00127c82 */ /* 0x000fe20008000000 */
[----:B------:R-:W-:Y:S01]  /*1fb0*/  UMOV UR12, UR4 ;  /* 0x00000004000c7c82 */ /* 0x000fe20008000000 */
[----:B------:R-:W-:Y:S01]  /*1fc0*/  UMOV UR22, UR13 ;  /* 0x0000000d00167c82 */ /* 0x000fe20008000000 */
[----:B------:R-:W-:Y:S01]  /*1fd0*/  UMOV UR13, UR5 ;  /* 0x00000005000d7c82 */ /* 0x000fe20008000000 */
[----:B------:R-:W-:-:S02]  /*1fe0*/  WARPGROUP.DEPBAR.LE gsb0, 0x0 ;  /* 0x00008000000079c5 */ /* 0x000fc40000010000 */
        /* <DEDUP_REMOVED lines=14> */
[----:B------:R-:W-:Y:S03]  /*20d0*/  HGMMA.64x16x16.F32.BF16 R4, gdesc[UR4], R4, gsb0 ;  /* 0x00200000040479f0 */ /* 0x000fe60008001804 */
[----:B------:R-:W-:Y:S02]  /*20e0*/  WARPGROUP.DEPBAR.LE gsb0, 0x0 ;  /* 0x00008000000079c5 */ /* 0x000fe40000010000 */
[----:B------:R-:W-:-:S06]  /*20f0*/  WARPGROUP.ARRIVE ;  /* 0x00000000000079c5 */ /* 0x000fcc0000000000 */
[----:B------:R-:W-:Y:S01]  /*2100*/  HGMMA.64x16x16.F32.BF16 R208, gdesc[UR16], R208, gsb0 ;  /* 0x0020000010d079f0 */ /* 0x000fe200080018d0 */
[----:B------:R-:W-:Y:S02]  /*2110*/  UIADD3 UR16, UR52, 0x402, URZ ;  /* 0x0000040234107890 */ /* 0x000fe4000fffe03f */
[----:B------:R-:W-:Y:S02]  /*2120*/  WARPGROUP.DEPBAR.LE gsb0, 0x0 ;  /* 0x00008000000079c5 */ /* 0x000fe40000010000 */
[----:B------:R-:W-:-:S06]  /*2130*/  WARPGROUP.ARRIVE ;  /* 0x00000000000079c5 */ /* 0x000fcc0000000000 */
[----:B------:R-:W-:Y:S03]  /*2140*/  HGMMA.64x16x16.F32.BF16 R176, gdesc[UR20], R176, gsb0 ;  /* 0x0020000014b079f0 */ /* 0x000fe600080018b0 */
        /* <DEDUP_REMOVED lines=11> */
[----:B------:R-:W-:Y:S01]  /*2200*/  HGMMA.64x16x16.F32.BF16 R48, gdesc[UR8], R48, gsb0 ;  /* 0x00200000083079f0 */ /* 0x000fe20008001830 */
        /* <DEDUP_REMOVED lines=37> */
[----:B------:R-:W-:Y:S04]  /*2460*/  STL.64 [R1], R228 ;  /* 0x000000e401007387 */ /* 0x000fe80000100a00 */
[----:B------:R0:W-:Y:S04]  /*2470*/  STL.64 [R1+0x8], R230 ;  /* 0x000008e601007387 */ /* 0x0001e80000100a00 */
[----:B------:R-:W-:Y:S04]  /*2480*/  STL.64 [R1+0x10], R232 ;  /* 0x000010e801007387 */ /* 0x000fe80000100a00 */
[----:B------:R-:W-:Y:S04]  /*2490*/  STL.64 [R1+0x18], R234 ;  /* 0x000018ea01007387 */ /* 0x000fe80000100a00 */
[----:B0-----:R-:W2:Y:S04]  /*24a0*/  LDL.LU.64 R230, [R1+0xa8] ;  /* 0x0000a80001e67983 */ /* 0x001ea80000300a00 */
[----:B------:R-:W2:Y:S01]  /*24b0*/  LDL.LU.64 R228, [R1+0xa0] ;  /* 0x0000a00001e47983 */ /* 0x000ea20000300a00 */
        /* <DEDUP_REMOVED lines=14> */
[----:B--2---:R-:W-:-:S06]  /*25a0*/  WARPGROUP.ARRIVE ;  /* 0x00000000000079c5 */ /* 0x004fcc0000000000 */
[----:B------:R-:W-:Y:S01]  /*25b0*/  HGMMA.64x16x16.F32.BF16 R224, gdesc[UR4], R224, gsb0 ;  /* 0x0020000004e079f0 */ /* 0x000fe200080018e0 */
[----:B------:R-:W-:Y:S02]  /*25c0*/  UMOV UR5, 0x40000040 ;  /* 0x4000004000057882 */ /* 0x000fe40000000000 */
[----:B------:R-:W-:Y:S02]  /*25d0*/  WARPGROUP.DEPBAR.LE gsb0, 0x0 ;  /* 0x00008000000079c5 */ /* 0x000fe40000010000 */
[----:B------:R-:W-:Y:S01]  /*25e0*/  WARPGROUP.ARRIVE ;  /* 0x00000000000079c5 */ /* 0x000fe20000000000 */
[----:B------:R-:W-:Y:S01]  /*25f0*/  UIADD3 UR30, UR53, 0x304, URZ ;  /* 0x00000304351e7890 */ /* 0x000fe2000fffe03f */
[----:B------:R-:W-:Y:S04]  /*2600*/  STL.64 [R1+0x98], R230 ;  /* 0x000098e601007387 */ /* 0x000fe80000100a00 */
[----:B------:R-:W-:Y:S01]  /*2610*/  HGMMA.64x16x16.F32.BF16 R192, gdesc[UR16], R192, gsb0 ;  /* 0x0020000010c079f0 */ /* 0x000fe200080018c0 */
[----:B------:R-:W-:Y:S01]  /*2620*/  UIADD3 UR16, UR52, 0xc02, URZ ;  /* 0x00000c0234107890 */ /* 0x000fe2000fffe03f */
[----:B------:R0:W-:Y:S01]  /*2630*/  STL.64 [R1+0x90], R228 ;  /* 0x000090e401007387 */ /* 0x0001e20000100a00 */
[----:B------:R-:W-:-:S07]  /*2640*/  UIADD3 UR17, UR52, 0x4, URZ ;  /* 0x0000000434117890 */ /* 0x000fce000fffe03f */
[----:B------:R-:W-:Y:S01]  /*2650*/  UMOV UR4, UR17 ;  /* 0x0000001100047c82 */ /* 0x000fe20008000000 */
[----:B------:R-:W-:Y:S02]  /*2660*/  WARPGROUP.DEPBAR.LE gsb0, 0x0 ;  /* 0x00008000000079c5 */ /* 0x000fe40000010000 */
[----:B------:R-:W-:Y:S01]  /*2670*/  WARPGROUP.ARRIVE ;  /* 0x00000000000079c5 */ /* 0x000fe20000000000 */
[----:B------:R-:W-:Y:S01]  /*2680*/  UMOV UR29, UR5 ;  /* 0x00000005001d7c82 */ /* 0x000fe20008000000 */
[----:B------:R-:W-:Y:S01]  /*2690*/  UMOV UR31, 0x40000040 ;  /* 0x40000040001f7882 */ /* 0x000fe20000000000 */
[----:B0-----:R-:W2:Y:S03]  /*26a0*/  LDL.LU.64 R228, [R1] ;  /* 0x0000000001e47983 */ /* 0x001ea60000300a00 */
[----:B------:R-:W-:Y:S01]  /*26b0*/  HGMMA.64x16x16.F32.BF16 R160, gdesc[UR20], R160, gsb0 ;  /* 0x0020000014a079f0 */ /* 0x000fe200080018a0 */
[----:B------:R-:W-:Y:S01]  /*26c0*/  UMOV UR28, UR4 ;  /* 0x00000004001c7c82 */ /* 0x000fe20008000000 */
[----:B------:R-:W2:Y:S04]  /*26d0*/  LDL.LU.64 R230, [R1+0x8] ;  /* 0x0000080001e67983 */ /* 0x000ea80000300a00 */
[----:B------:R-:W2:Y:S04]  /*26e0*/  LDL.LU.64 R232, [R1+0x10] ;  /* 0x0000100001e87983 */ /* 0x000ea80000300a00 */
[----:B------:R-:W2:Y:S01]  /*26f0*/  LDL.LU.64 R234, [R1+0x18] ;  /* 0x0000180001ea7983 */ /* 0x000ea20000300a00 */
[----:B------:R-:W-:-:S02]  /*2700*/  WARPGROUP.DEPBAR.LE gsb0, 0x0 ;  /* 0x00008000000079c5 */ /* 0x000fc40000010000 */
        /* <DEDUP_REMOVED lines=25> */
[----:B------:R-:W-:Y:S01]  /*28a0*/  HGMMA.64x16x16.F32.BF16 R24, gdesc[UR8], R24, gsb0 ;  /* 0x00200000081879f0 */ /* 0x000fe20008001818 */
[----:B------:R-:W-:Y:S01]  /*28b0*/  UMOV UR10, UR6 ;  /* 0x00000006000a7c82 */ /* 0x000fe20008000000 */
[----:B------:R-:W-:Y:S01]  /*28c0*/  UMOV UR11, UR7 ;  /* 0x00000007000b7c82 */ /* 0x000fe20008000000 */
[----:B------:R-:W-:Y:S01]  /*28d0*/  UMOV UR7, 0x40000040 ;  /* 0x4000004000077882 */ /* 0x000fe20000000000 */
[----:B------:R-:W-:Y:S02]  /*28e0*/  WARPGROUP.DEPBAR.LE gsb0, 0x0 ;  /* 0x00008000000079c5 */ /* 0x000fe40000010000 */
[----:B------:R-:W-:-:S06]  /*28f0*/  WARPGROUP.ARRIVE ;  /* 0x00000000000079c5 */ /* 0x000fcc0000000000 */
[----:B------:R-:W-:Y:S01]  /*2900*/  HGMMA.64x16x16.F32.BF16 R56, gdesc[UR12], R56, gsb0 ;  /* 0x002000000c3879f0 */ /* 0x000fe20008001838 */
[----:B------:R-:W-:Y:S01]  /*2910*/  UIADD3 UR14, UR53, 0x4, URZ ;  /* 0x00000004350e7890 */ /* 0x000fe2000fffe03f */
[----:B------:R-:W-:Y:S01]  /*2920*/  UMOV UR12, UR4 ;  /* 0x00000004000c7c82 */ /* 0x000fe20008000000 */
[----:B------:R-:W-:-:S05]  /*2930*/  UMOV UR13, UR5 ;  /* 0x00000005000d7c82 */ /* 0x000fca0008000000 */
[----:B------:R-:W-:Y:S01]  /*2940*/  UMOV UR6, UR14 ;  /* 0x0000000e00067c82 */ /* 0x000fe20008000000 */
[----:B------:R-:W-:Y:S02]  /*2950*/  WARPGROUP.DEPBAR.LE gsb0, 0x0 ;  /* 0x00008000000079c5 */ /* 0x000fe40000010000 */
[----:B------:R-:W-:-:S06]  /*2960*/  WARPGROUP.ARRIVE ;  /* 0x00000000000079c5 */ /* 0x000fcc0000000000 */
[----:B------:R-:W-:Y:S01]  /*2970*/  HGMMA.64x16x16.F32.BF16 R88, gdesc[UR24], R88, gsb0 ;  /* 0x00200000185879f0 */ /* 0x000fe20008001858 */
[----:B------:R-:W-:Y:S01]  /*2980*/  UIADD3 UR26, UR53, 0x84, URZ ;  /* 0x00000084351a7890 */ /* 0x000fe2000fffe03f */
[----:B------:R-:W-:Y:S01]  /*2990*/  UMOV UR24, UR4 ;  /* 0x0000000400187c82 */ /* 0x000fe20008000000 */
[----:B------:R-:W-:Y:S01]  /*29a0*/  UMOV UR25, UR5 ;  /* 0x0000000500197c82 */ /* 0x000fe20008000000 */
[----:B------:R-:W-:Y:S02]  /*29b0*/  WARPGROUP.DEPBAR.LE gsb0, 0x0 ;  /* 0x00008000000079c5 */ /* 0x000fe40000010000 */
[----:B------:R-:W-:-:S06]  /*29c0*/  WARPGROUP.ARRIVE ;  /* 0x00000000000079c5 */ /* 0x000fcc0000000000 */
[----:B------:R-:W-:Y:S03]  /*29d0*/  HGMMA.64x16x16.F32.BF16 R120, gdesc[UR44], R120, gsb0 ;  /* 0x002000002c7879f0 */ /* 0x000fe60008001878 */
[----:B------:R-:W-:Y:S02]  /*29e0*/  WARPGROUP.DEPBAR.LE gsb0, 0x0 ;  /* 0x00008000000079c5 */ /* 0x000fe40000010000 */
[----:B------:R-:W-:-:S06]  /*29f0*/  WARPGROUP.ARRIVE ;  /* 0x00000000000079c5 */ /* 0x000fcc0000000000 */
[----:B------:R-:W-:Y:S01]  /*2a00*/  HGMMA.64x16x16.F32.BF16 R152, gdesc[UR20], R152, gsb0 ;  /* 0x00200000149879f0 */ /* 0x000fe20008001898 */
[----:B------:R-:W-:Y:S01]  /*2a10*/  UMOV UR27, 0x40000040 ;  /* 0x40000040001b7882 */ /* 0x000fe20000000000 */
[----:B------:R-:W-:Y:S01]  /*2a20*/  UMOV UR15, 0x40000040 ;  /* 0x40000040000f7882 */ /* 0x000fe20000000000 */
[----:B------:R-:W-:Y:S01]  /*2a30*/  UMOV UR20, UR4 ;  /* 0x0000000400147c82 */ /* 0x000fe20008000000 */
[----:B------:R-:W-:Y:S01]  /*2a40*/  UMOV UR21, UR5 ;  /* 0x0000000500157c82 */ /* 0x000fe20008000000 */
[----:B------:R-:W-:Y:S02]  /*2a50*/  WARPGROUP.DEPBAR.LE gsb0, 0x0 ;  /* 0x00008000000079c5 */ /* 0x000fe40000010000 */
[----:B------:R-:W-:-:S06]  /*2a60*/  WARPGROUP.ARRIVE ;  /* 0x00000000000079c5 */ /* 0x000fcc0000000000 */
[----:B------:R-:W-:Y:S01]  /*2a70*/  HGMMA.64x16x16.F32.BF16 R184, gdesc[UR16], R184, gsb0 ;  /* 0x0020000010b879f0 */ /* 0x000fe200080018b8 */
[----:B------:R-:W-:Y:S01]  /*2a80*/  UIADD3 UR22, UR53, 0x184, URZ ;  /* 0x0000018435167890 */ /* 0x000fe2000fffe03f */
[----:B------:R-:W-:Y:S01]  /*2a90*/  UMOV UR23, 0x40000040 ;  /* 0x4000004000177882 */ /* 0x000fe20000000000 */
[----:B------:R-:W-:Y:S01]  /*2aa0*/  UMOV UR16, UR4 ;  /* 0x0000000400107c82 */ /* 0x000fe20008000000 */
[----:B------:R-:W-:Y:S01]  /*2ab0*/  UMOV UR17, UR5 ;  /* 0x0000000500117c82 */ /* 0x000fe20008000000 */
        /* <DEDUP_REMOVED lines=8> */
[----:B------:R-:W-:Y:S01]  /*2b40*/  WARPGROUP.ARRIVE ;  /* 0x00000000000079c5 */ /* 0x000fe20000000000 */
[----:B------:R-:W-:Y:S01]  /*2b50*/  UMOV UR14, UR8 ;  /* 0x00000008000e7c82 */ /* 0x000fe20008000000 */
[----:B------:R-:W-:Y:S01]  /*2b60*/  UIADD3 UR18, UR53, 0x204, URZ ;  /* 0x0000020435127890 */ /* 0x000fe2000fffe03f */
[----:B------:R-:W-:Y:S01]  /*2b70*/  IMAD.MOV.U32 R15, RZ, RZ, R7 ;  /* 0x000000ffff0f7224 */ /* 0x000fe200078e0007 */
[----:B------:R-:W-:Y:S01]  /*2b80*/  UMOV UR19, 0x40000040 ;  /* 0x4000004000137882 */ /* 0x000fe20000000000 */
[----:B------:R-:W-:Y:S01]  /*2b90*/  UIADD3 UR10, UR53, 0x284, URZ ;  /* 0x00000284350a7890 */ /* 0x000fe2000fffe03f */
[----:B------:R-:W-:Y:S01]  /*2ba0*/  HGMMA.64x16x16.F32.BF16 R208, gdesc[UR24], R208, gsb0 ;  /* 0x0020000018d079f0 */ /* 0x000fe200080018d0 */
[----:B------:R-:W-:Y:S01]  /*2bb0*/  UMOV UR9, UR5 ;  /* 0x0000000500097c82 */ /* 0x000fe20008000000 */
[----:B------:R-:W-:Y:S01]  /*2bc0*/  UMOV UR11, 0x40000040 ;  /* 0x40000040000b7882 */ /* 0x000fe20000000000 */
[----:B------:R-:W-:-:S02]  /*2bd0*/  IMAD.MOV.U32 R14, RZ, RZ, R8 ;  /* 0x000000ffff0e7224 */ /* 0x000fc400078e0008 */
[----:B------:R-:W-:Y:S02]  /*2be0*/  IMAD.MOV.U32 R13, RZ, RZ, R9 ;  /* 0x000000ffff0d7224 */ /* 0x000fe400078e0009 */
[----:B------:R-:W-:Y:S02]  /*2bf0*/  IMAD.MOV.U32 R12, RZ, RZ, R10 ;  /* 0x000000ffff0c7224 */ /* 0x000fe400078e000a */
[----:B------:R-:W-:Y:S02]  /*2c00*/  IMAD.MOV.U32 R19, RZ, RZ, R4 ;  /* 0x000000ffff137224 */ /* 0x000fe400078e0004 */
[----:B------:R-:W-:Y:S02]  /*2c10*/  IMAD.MOV.U32 R18, RZ, RZ, R5 ;  /* 0x000000ffff127224 */ /* 0x000fe400078e0005 */
[----:B------:R-:W-:Y:S01]  /*2c20*/  IMAD.MOV.U32 R17, RZ, RZ, R6 ;  /* 0x000000ffff117224 */ /* 0x000fe200078e0006 */
        /* <DEDUP_REMOVED lines=9> */
[----:B------:R-:W-:Y:S02]  /*2cc0*/  UMOV UR8, UR4 ;  /* 0x0000000400087c82 */ /* 0x000fe40008000000 */
[----:B------:R-:W-:Y:S02]  /*2cd0*/  WARPGROUP.DEPBAR.LE gsb0, 0x0 ;  /* 0x00008000000079c5 */ /* 0x000fe40000010000 */
[----:B------:R-:W-:-:S06]  /*2ce0*/  WARPGROUP.ARRIVE ;  /* 0x00000000000079c5 */ /* 0x000fcc0000000000 */
[----:B------:R-:W-:Y:S03]  /*2cf0*/  HGMMA.64x16x16.F32.BF16 R80, gdesc[UR8], R80, gsb0 ;  /* 0x00200000085079f0 */ /* 0x000fe60008001850 */
[----:B------:R-:W-:Y:S02]  /*2d00*/  WARPGROUP.DEPBAR.LE gsb0, 0x0 ;  /* 0x00008000000079c5 */ /* 0x000fe40000010000 */
[----:B------:R-:W-:-:S06]  /*2d10*/  WARPGROUP.ARRIVE ;  /* 0x00000000000079c5 */ /* 0x000fcc0000000000 */
[----:B------:R-:W-:Y:S01]  /*2d20*/  HGMMA.64x16x16.F32.BF16 R48, gdesc[UR28], R48, gsb0 ;  /* 0x002000001c3079f0 */ /* 0x000fe20008001830 */
[----:B------:R-:W-:Y:S01]  /*2d30*/  UIADD3 UR12, UR52, 0x404, URZ ;  /* 0x00000404340c7890 */ /* 0x000fe2000fffe03f */
[----:B------:R-:W-:-:S06]  /*2d40*/  UMOV UR29, 0x40000040 ;  /* 0x40000040001d7882 */ /* 0x000fcc0000000000 */
[----:B------:R-:W-:Y:S01]  /*2d50*/  UMOV UR28, UR12 ;  /* 0x0000000c001c7c82 */ /* 0x000fe20008000000 */
[----:B------:R-:W-:Y:S02]  /*2d60*/  WARPGROUP.DEPBAR.LE gsb0, 0x0 ;  /* 0x00008000000079c5 */ /* 0x000fe40000010000 */
[----:B------:R-:W-:-:S06]  /*2d70*/  WARPGROUP.ARRIVE ;  /* 0x00000000000079c5 */ /* 0x000fcc0000000000 */
[----:B------:R-:W-:Y:S01]  /*2d80*/  HGMMA.64x16x16.F32.BF16 R40, gdesc[UR28], R40, gsb0 ;  /* 0x002000001c2879f0 */ /* 0x000fe20008001828 */
[----:B------:R-:W-:Y:S01]  /*2d90*/  UMOV UR8, UR28 ;  /* 0x0000001c00087c82 */ /* 0x000fe20008000000 */
        /* <DEDUP_REMOVED lines=27> */
[----:B--2---:R-:W-:-:S06]  /*2f50*/  WARPGROUP.ARRIVE ;  /* 0x00000000000079c5 */ /* 0x004fcc0000000000 */
[----:B------:R-:W-:Y:S03]  /*2f60*/  HGMMA.64x16x16.F32.BF16 R228, gdesc[UR4], R228, gsb0 ;  /* 0x0020000004e479f0 */ /* 0x000fe600080018e4 */
[----:B------:R-:W-:Y:S02]  /*2f70*/  WARPGROUP.DEPBAR.LE gsb0, 0x0 ;  /* 0x00008000000079c5 */ /* 0x000fe40000010000 */
[----:B------:R-:W-:Y:S02]  /*2f80*/  IMAD.MOV.U32 R8, RZ, RZ, R230 ;  /* 0x000000ffff087224 */ /* 0x000fe400078e00e6 */
[----:B------:R-:W-:Y:S02]  /*2f90*/  IMAD.MOV.U32 R7, RZ, RZ, R231 ;  /* 0x000000ffff077224 */ /* 0x000fe400078e00e7 */
[----:B------:R-:W-:Y:S01]  /*2fa0*/  IMAD.MOV.U32 R10, RZ, RZ, R228 ;  /* 0x000000ffff0a7224 */ /* 0x000fe200078e00e4 */
[----:B------:R-:W2:Y:S01]  /*2fb0*/  LDL.LU.64 R230, [R1+0x98] ;  /* 0x0000980001e67983 */ /* 0x000ea20000300a00 */
[----:B------:R-:W-:-:S03]  /*2fc0*/  IMAD.MOV.U32 R9, RZ, RZ, R229 ;  /* 0x000000ffff097224 */ /* 0x000fc600078e00e5 */
[----:B------:R-:W2:Y:S01]  /*2fd0*/  LDL.LU.64 R228, [R1+0x90] ;  /* 0x0000900001e47983 */ /* 0x000ea20000300a00 */
[----:B------:R-:W-:Y:S01]  /*2fe0*/  UIADD3 UR8, UR52, 0x804, URZ ;  /* 0x0000080434087890 */ /* 0x000fe2000fffe03f */
[----:B------:R-:W-:-:S06]  /*2ff0*/  UMOV UR5, 0x40000040 ;  /* 0x4000004000057882 */ /* 0x000fcc0000000000 */
        /* <DEDUP_REMOVED lines=55> */
[----:B------:R-:W-:-:S06]  /*3370*/  UMOV UR12, UR28 ;  /* 0x0000001c000c7c82 */ /* 0x000fcc0008000000 */
        /* <DEDUP_REMOVED lines=15> */
[----:B------:R0:W-:Y:S01]  /*3470*/  STL.64 [R1+0x88], R230 ;  /* 0x000088e601007387 */ /* 0x0001e20000100a00 */
[----:B------:R-:W-:Y:S02]  /*3480*/  IMAD.MOV.U32 R6, RZ, RZ, R232 ;  /* 0x000000ffff067224 */ /* 0x000fe400078e00e8 */
[----:B------:R-:W-:Y:S01]  /*3490*/  IMAD.MOV.U32 R5, RZ, RZ, R233 ;  /* 0x000000ffff057224 */ /* 0x000fe200078e00e9 */
[----:B------:R1:W-:Y:S01]  /*34a0*/  STL.64 [R1+0x80], R228 ;  /* 0x000080e401007387 */ /* 0x0003e20000100a00 */
[----:B------:R-:W-:Y:S02]  /*34b0*/  IMAD.MOV.U32 R4, RZ, RZ, R234 ;  /* 0x000000ffff047224 */ /* 0x000fe400078e00ea */
[----:B------:R-:W-:Y:S02]  /*34c0*/  IMAD.MOV.U32 R3, RZ, RZ, R235 ;  /* 0x000000ffff037224 */ /* 0x000fe400078e00eb */
[----:B------:R-:W-:-:S02]  /*34d0*/  IMAD.MOV.U32 R232, RZ, RZ, R14 ;  /* 0x000000ffffe87224 */ /* 0x000fc400078e000e */
[----:B------:R-:W-:Y:S02]  /*34e0*/  IMAD.MOV.U32 R233, RZ, RZ, R13 ;  /* 0x000000ffffe97224 */ /* 0x000fe400078e000d */
[----:B0-----:R-:W-:Y:S02]  /*34f0*/  IMAD.MOV.U32 R230, RZ, RZ, R17 ;  /* 0x000000ffffe67224 */ /* 0x001fe400078e0011 */
[----:B------:R-:W-:Y:S02]  /*3500*/  IMAD.MOV.U32 R231, RZ, RZ, R15 ;  /* 0x000000ffffe77224 */ /* 0x000fe400078e000f */
[----:B-1----:R-:W-:Y:S02]  /*3510*/  IMAD.MOV.U32 R228, RZ, RZ, R19 ;  /* 0x000000ffffe47224 */ /* 0x002fe400078e0013 */
[----:B------:R-:W-:Y:S02]  /*3520*/  IMAD.MOV.U32 R229, RZ, RZ, R18 ;  /* 0x000000ffffe57224 */ /* 0x000fe400078e0012 */
[----:B------:R-:W-:-:S02]  /*3530*/  IMAD.MOV.U32 R234, RZ, RZ, R12 ;  /* 0x000000ffffea7224 */ /* 0x000fc400078e000c */
[----:B------:R-:W-:Y:S01]  /*3540*/  IMAD.MOV.U32 R235, RZ, RZ, R11 ;  /* 0x000000ffffeb7224 */ /* 0x000fe200078e000b */
[----:B------:R-:W-:Y:S01]  /*3550*/  UIADD3 UR10, UR53, 0x6, URZ ;  /* 0x00000006350a7890 */ /* 0x000fe2000fffe03f */
[----:B------:R-:W-:Y:S01]  /*3560*/  UMOV UR5, 0x40000040 ;  /* 0x4000004000057882 */ /* 0x000fe20000000000 */
[----:B------:R-:W-:-:S05]  /*3570*/  UMOV UR7, 0x40000040 ;  /* 0x4000004000077882 */ /* 0x000fca0000000000 */
[----:B------:R-:W-:Y:S01]  /*3580*/  UMOV UR6, UR10 ;  /* 0x0000000a00067c82 */ /* 0x000fe20008000000 */
[----:B------:R-:W-:Y:S02]  /*3590*/  WARPGROUP.DEPBAR.LE gsb0, 0x0 ;  /* 0x00008000000079c5 */ /* 0x000fe40000010000 */
[----:B------:R-:W-:-:S06]  /*35a0*/  WARPGROUP.ARRIVE ;  /* 0x00000000000079c5 */ /* 0x000fcc0000000000 */
[----:B------:R-:W-:Y:S01]  /*35b0*/  HGMMA.64x16x16.F32.BF16 R228, gdesc[UR4], R228, gsb0 ;  /* 0x0020000004e479f0 */ /* 0x000fe200080018e4 */
[----:B------:R-:W-:Y:S01]  /*35c0*/  UIADD3 UR14, UR53, 0x86, URZ ;  /* 0x00000086350e7890 */ /* 0x000fe2000fffe03f */
[----:B------:R-:W-:Y:S01]  /*35d0*/  UMOV UR8, UR4 ;  /* 0x0000000400087c82 */ /* 0x000fe20008000000 */
[----:B------:R-:W-:Y:S01]  /*35e0*/  UMOV UR9, UR5 ;  /* 0x0000000500097c82 */ /* 0x000fe20008000000 */
[----:B------:R-:W-:-:S04]  /*35f0*/  UMOV UR11, 0x40000040 ;  /* 0x40000040000b7882 */ /* 0x000fc80000000000 */
[----:B------:R-:W-:Y:S01]  /*3600*/  UMOV UR10, UR14 ;  /* 0x0000000e000a7c82 */ /* 0x000fe20008000000 */
[----:B------:R-:W-:Y:S02]  /*3610*/  WARPGROUP.DEPBAR.LE gsb0, 0x0 ;  /* 0x00008000000079c5 */ /* 0x000fe40000010000 */
[----:B------:R-:W-:-:S06]  /*3620*/  WARPGROUP.ARRIVE ;  /* 0x00000000000079c5 */ /* 0x000fcc0000000000 */
[----:B------:R-:W-:Y:S01]  /*3630*/  HGMMA.64x16x16.F32.BF16 R208, gdesc[UR8], R208, gsb0 ;  /* 0x0020000008d079f0 */ /* 0x000fe200080018d0 */
[----:B------:R-:W-:Y:S01]  /*3640*/  UIADD3 UR18, UR53, 0x106, URZ ;  /* 0x0000010635127890 */ /* 0x000fe2000fffe03f */
        /* <DEDUP_REMOVED lines=67> */
[----:B------:R0:W-:Y:S04]  /*3a80*/  STL.64 [R1+0x20], R228 ;  /* 0x000020e401007387 */ /* 0x0001e80000100a00 */
[----:B------:R1:W-:Y:S04]  /*3a90*/  STL.64 [R1+0x28], R230 ;  /* 0x000028e601007387 */ /* 0x0003e80000100a00 */
[----:B------:R2:W-:Y:S04]  /*3aa0*/  STL.64 [R1+0x30], R232 ;  /* 0x000030e801007387 */ /* 0x0005e80000100a00 */
[----:B------:R3:W-:Y:S01]  /*3ab0*/  STL.64 [R1+0x38], R234 ;  /* 0x000038ea01007387 */ /* 0x0007e20000100a00 */
[----:B0-----:R-:W-:-:S02]  /*3ac0*/  IMAD.MOV.U32 R228, RZ, RZ, R10 ;  /* 0x000000ffffe47224 */ /* 0x001fc400078e000a */
[----:B------:R-:W-:Y:S02]  /*3ad0*/  IMAD.MOV.U32 R229, RZ, RZ, R9 ;  /* 0x000000ffffe57224 */ /* 0x000fe400078e0009 */
[----:B-1----:R-:W-:Y:S02]  /*3ae0*/  IMAD.MOV.U32 R230, RZ, RZ, R8 ;  /* 0x000000ffffe67224 */ /* 0x002fe400078e0008 */
[----:B------:R-:W-:Y:S02]  /*3af0*/  IMAD.MOV.U32 R231, RZ, RZ, R7 ;  /* 0x000000ffffe77224 */ /* 0x000fe400078e0007 */
[----:B--2---:R-:W-:Y:S02]  /*3b00*/  IMAD.MOV.U32 R232, RZ, RZ, R6 ;  /* 0x000000ffffe87224 */ /* 0x004fe400078e0006 */
[----:B------:R-:W-:Y:S02]  /*3b10*/  IMAD.MOV.U32 R233, RZ, RZ, R5 ;  /* 0x000000ffffe97224 */ /* 0x000fe400078e0005 */
[----:B---3--:R-:W-:-:S02]  /*3b20*/  IMAD.MOV.U32 R234, RZ, RZ, R4 ;  /* 0x000000ffffea7224 */ /* 0x008fc400078e0004 */
[----:B------:R-:W-:Y:S01]  /*3b30*/  IMAD.MOV.U32 R235, RZ, RZ, R3 ;  /* 0x000000ffffeb7224 */ /* 0x000fe200078e0003 */
[----:B------:R-:W-:Y:S01]  /*3b40*/  UMOV UR4, UR28 ;  /* 0x0000001c00047c82 */ /* 0x000fe20008000000 */
[----:B------:R-:W-:Y:S01]  /*3b50*/  UMOV UR5, UR29 ;  /* 0x0000001d00057c82 */ /* 0x000fe20008000000 */
[----:B------:R-:W-:-:S03]  /*3b60*/  WARPGROUP.DEPBAR.LE gsb0, 0x0 ;  /* 0x00008000000079c5 */ /* 0x000fc60000010000 */
[----:B------:R-:W-:-:S06]  /*3b70*/  WARPGROUP.ARRIVE ;  /* 0x00000000000079c5 */ /* 0x000fcc0000000000 */
[----:B------:R-:W-:Y:S03]  /*3b80*/  HGMMA.64x16x16.F32.BF16 R228, gdesc[UR4], R228, gsb0 ;  /* 0x0020000004e479f0 */ /* 0x000fe600080018e4 */
[----:B------:R-:W-:Y:S02]  /*3b90*/  WARPGROUP.DEPBAR.LE gsb0, 0x0 ;  /* 0x00008000000079c5 */ /* 0x000fe40000010000 */
[----:B------:R-:W-:Y:S04]  /*3ba0*/  STL.64 [R1], R228 ;  /* 0x000000e401007387 */ /* 0x000fe80000100a00 */
[----:B------:R0:W-:Y:S04]  /*3bb0*/  STL.64 [R1+0x8], R230 ;  /* 0x000008e601007387 */ /* 0x0001e80000100a00 */
[----:B------:R1:W-:Y:S04]  /*3bc0*/  STL.64 [R1+0x10], R232 ;  /* 0x000010e801007387 */ /* 0x0003e80000100a00 */
[----:B------:R1:W-:Y:S04]  /*3bd0*/  STL.64 [R1+0x18], R234 ;  /* 0x000018ea01007387 */ /* 0x0003e80000100a00 */
[----:B0-----:R-:W2:Y:S04]  /*3be0*/  LDL.LU.64 R230, [R1+0x88] ;  /* 0x0000880001e67983 */ /* 0x001ea80000300a00 */
        /* <DEDUP_REMOVED lines=71> */
[----:B------:R-:W-:Y:S03]  /*4060*/  HGMMA.64x16x16.F32.BF16 R216, gdesc[UR4], R216, gsb0 ;  /* 0x0020000004d879f0 */ /* 0x000fe600080018d8 */
[----:B------:R-:W-:Y:S02]  /*4070*/  WARPGROUP.DEPBAR.LE gsb0, 0x0 ;  /* 0x00008000000079c5 */ /* 0x000fe40000010000 */
[----:B-1----:R-:W-:Y:S05]  /*4080*/  @!P1 BRA `(.L_x_18) ;  /* 0x0000003000149947 */ /* 0x002fea0003800000 */
[----:B------:R-:W-:Y:S01]  /*4090*/  UIADD3 UR34, UR37, 0x1, URZ ;  /* 0x0000000125227890 */ /* 0x000fe2000fffe03f */
[----:B------:R-:W-:Y:S01]  /*40a0*/  R2UR UR33, R0 ;  /* 0x00000000002172ca */ /* 0x000fe200000e0000 */
[----:B------:R-:W-:Y:S02]  /*40b0*/  UMOV UR32, UR37 ;  /* 0x0000002500207c82 */ /* 0x000fe40008000000 */
[----:B------:R-:W-:-:S04]  /*40c0*/  UISETP.NE.AND UP0, UPT, UR34, 0x2, UPT ;  /* 0x000000022200788c */ /* 0x000fc8000bf05270 */
[----:B------:R-:W-:Y:S02]  /*40d0*/  USEL UR35, URZ, 0x1, UP0 ;  /* 0x000000013f237887 */ /* 0x000fe40008000000 */
[----:B------:R-:W-:Y:S02]  /*40e0*/  USEL UR34, UR34, URZ, UP0 ;  /* 0x0000003f22227287 */ /* 0x000fe40008000000 */
[----:B------:R-:W-:-:S12]  /*40f0*/  ULOP3.LUT UR35, UR36, UR35, URZ, 0x3c, !UPT ;  /* 0x0000002324237292 */ /* 0x000fd8000f8e3c3f */
.L_x_25:
[----:B------:R-:W-:Y:S05]  /*4100*/  @!P0 BRA `(.L_x_19) ;  /* 0x0000000000048947 */ /* 0x000fea0003800000 */
[----:B------:R-:W-:Y:S01]  /*4110*/  BPT.TRAP 0x1 ;  /* 0x000000040000795c */ /* 0x000fe20000300000 */
.L_x_19:
[----:B------:R-:W-:Y:S01]  /*4120*/  ULEA UR4, UR34, UR40, 0x3 ;  /* 0x0000002822047291 */ /* 0x000fe2000f8e183f */
[----:B------:R-:W-:-:S05]  /*4130*/  IMAD.U32 R3, RZ, RZ, UR35 ;  /* 0x00000023ff037e24 */ /* 0x000fca000f8e00ff */
[----:B------:R-:W-:-:S04]  /*4140*/  SHF.L.U32 R3, R3, 0x1f, RZ ;  /* 0x0000001f03037819 */ /* 0x000fc800000006ff */
[----:B------:R0:W1:Y:S01]  /*4150*/  SYNCS.PHASECHK.TRANS64.TRYWAIT P1, [UR4], R3 ;  /* 0x00000003ff0075a7 */ /* 0x0000620008020144 */
[----:B------:R-:W-:Y:S05]  /*4160*/  @!P0 BRA `(.L_x_20) ;  /* 0x0000000000048947 */ /* 0x000fea0003800000 */
[----:B------:R-:W-:Y:S01]  /*4170*/  BPT.TRAP 0x1 ;  /* 0x000000040000795c */ /* 0x000fe20000300000 */
.L_x_20:
[----:B-1----:R-:W-:Y:S05]  /*4180*/  @P1 BRA `(.L_x_21) ;  /* 0x0000000000081947 */ /* 0x002fea0003800000 */
[----:B------:R-:W1:Y:S02]  /*4190*/  SYNCS.PHASECHK.TRANS64.TRYWAIT P1, [UR4], R3 ;  /* 0x00000003ff0075a7 */ /* 0x000e640008020144 */
[----:B-1----:R-:W-:Y:S05]  /*41a0*/  @!P1 BRA `(.L_x_22) ;  /* 0x0000013c00ac9947 */ /* 0x002fea0003800000 */
.L_x_21:
[----:B------:R-:W-:Y:S04]  /*41b0*/  STL.64 [R1+0xc8], R222 ;  /* 0x0000c8de01007387 */ /* 0x000fe80000100a00 */
[----:B------:R-:W-:Y:S04]  /*41c0*/  STL.64 [R1+0xc0], R220 ;  /* 0x0000c0dc01007387 */ /* 0x000fe80000100a00 */
[----:B------:R-:W-:Y:S04]  /*41d0*/  STL.64 [R1+0xb8], R218 ;  /* 0x0000b8da01007387 */ /* 0x000fe80000100a00 */
[----:B------:R2:W-:Y:S04]  /*41e0*/  STL.64 [R1+0xb0], R216 ;  /* 0x0000b0d801007387 */ /* 0x0005e80000100a00 */
[----:B--2---:R-:W2:Y:S04]  /*41f0*/  LDL.LU.64 R216, [R1] ;  /* 0x0000000001d87983 */ /* 0x004ea80000300a00 */
[----:B------:R-:W2:Y:S04]  /*4200*/  LDL.LU.64 R218, [R1+0x8] ;  /* 0x0000080001da7983 */ /* 0x000ea80000300a00 */
[----:B------:R-:W2:Y:S04]  /*4210*/  LDL.LU.64 R220, [R1+0x10] ;  /* 0x0000100001dc7983 */ /* 0x000ea80000300a00 */
[----:B------:R-:W2:Y:S04]  /*4220*/  LDL.LU.64 R222, [R1+0x18] ;  /* 0x0000180001de7983 */ /* 0x000ea80000300a00 */
[----:B-1----:R-:W3:Y:S04]  /*4230*/  LDL.LU.64 R4, [R1+0x20] ;  /* 0x0000200001047983 */ /* 0x002ee80000300a00 */
[----:B------:R-:W3:Y:S04]  /*4240*/  LDL.LU.64 R6, [R1+0x28] ;  /* 0x0000280001067983 */ /* 0x000ee80000300a00 */
[----:B------:R-:W3:Y:S04]  /*4250*/  LDL.LU.64 R8, [R1+0x30] ;  /* 0x0000300001087983 */ /* 0x000ee80000300a00 */
[----:B------:R-:W3:Y:S01]  /*4260*/  LDL.LU.64 R10, [R1+0x38] ;  /* 0x00003800010a7983 */ /* 0x000ee20000300a00 */
[----:B------:R-:W-:-:S02]  /*4270*/  ULEA UR44, UR34, UR48, 0xc ;  /* 0x00000030222c7291 */ /* 0x000fc4000f8e603f */
[----:B------:R-:W-:Y:S01]  /*4280*/  UIMAD UR45, UR34, 0x380, UR49 ;  /* 0x00000380222d78a4 */ /* 0x000fe2000f8e0231 */
[----:B------:R-:W-:Y:S01]  /*4290*/  UMOV UR5, 0x40000040 ;  /* 0x4000004000057882 */ /* 0x000fe20000000000 */
[----:B------:R-:W-:Y:S02]  /*42a0*/  UMOV UR7, 0x40000040 ;  /* 0x4000004000077882 */ /* 0x000fe40000000000 */
[----:B------:R-:W-:Y:S01]  /*42b0*/  UIADD3 UR10, UR45, 0x80, URZ ;  /* 0x000000802d0a7890 */ /* 0x000fe2000fffe03f */
[----:B------:R-:W-:Y:S02]  /*42c0*/  UMOV UR4, UR44 ;  /* 0x0000002c00047c82 */ /* 0x000fe40008000000 */
[----:B------:R-:W-:Y:S01]  /*42d0*/  UMOV UR6, UR45 ;  /* 0x0000002d00067c82 */ /* 0x000fe20008000000 */
        /* <DEDUP_REMOVED lines=23> */
[----:B---3--:R-:W-:-:S06]  /*4450*/  WARPGROUP.ARRIVE ;  /* 0x00000000000079c5 */ /* 0x008fcc0000000000 */
        /* <DEDUP_REMOVED lines=54> */
[----:B--2---:R-:W-:-:S06]  /*47c0*/  WARPGROUP.ARRIVE ;  /* 0x00000000000079c5 */ /* 0x004fcc0000000000 */
[----:B------:R-:W-:Y:S01]  /*47d0*/  HGMMA.64x16x16.F32.BF16 R216, gdesc[UR4], R216, gsb0 ;  /* 0x0020000004d879f0 */ /* 0x000fe200080018d8 */
[----:B------:R-:W-:Y:S01]  /*47e0*/  UMOV UR4, UR12 ;  /* 0x0000000c00047c82 */ /* 0x000fe20008000000 */
[----:B------:R-:W-:Y:S01]  /*47f0*/  UMOV UR5, 0x40000040 ;  /* 0x4000004000057882 */ /* 0x000fe20000000000 */
[----:B------:R-:W-:Y:S02]  /*4800*/  WARPGROUP.DEPBAR.LE gsb0, 0x0 ;  /* 0x00008000000079c5 */ /* 0x000fe40000010000 */
[----:B------:R-:W-:Y:S01]  /*4810*/  WARPGROUP.ARRIVE ;  /* 0x00000000000079c5 */ /* 0x000fe20000000000 */
[----:B------:R-:W-:Y:S01]  /*4820*/  UMOV UR8, UR4 ;  /* 0x0000000400087c82 */ /* 0x000fe20008000000 */
[----:B------:R-:W-:Y:S01]  /*4830*/  UMOV UR9, UR5 ;  /* 0x0000000500097c82 */ /* 0x000fe20008000000 */
[----:B------:R-:W-:Y:S01]  /*4840*/  UMOV UR12, UR4 ;  /* 0x00000004000c7c82 */ /* 0x000fe20008000000 */
[----:B------:R-:W-:Y:S01]  /*4850*/  UMOV UR13, UR5 ;  /* 0x00000005000d7c82 */ /* 0x000fe20008000000 */
[----:B------:R-:W-:Y:S01]  /*4860*/  UMOV UR16, UR4 ;  /* 0x0000000400107c82 */ /* 0x000fe20008000000 */
[----:B------:R-:W-:Y:S01]  /*4870*/  HGMMA.64x16x16.F32.BF16 R224, gdesc[UR4], R224, gsb0 ;  /* 0x0020000004e079f0 */ /* 0x000fe200080018e0 */
[----:B------:R-:W-:Y:S01]  /*4880*/  UMOV UR17, UR5 ;  /* 0x0000000500117c82 */ /* 0x000fe20008000000 */
[----:B------:R-:W-:Y:S01]  /*4890*/  UMOV UR20, UR4 ;  /* 0x0000000400147c82 */ /* 0x000fe20008000000 */
[----:B------:R-:W-:Y:S01]  /*48a0*/  UMOV UR21, UR5 ;  /* 0x0000000500157c82 */ /* 0x000fe20008000000 */
[----:B------:R-:W-:Y:S01]  /*48b0*/  UMOV UR24, UR4 ;  /* 0x0000000400187c82 */ /* 0x000fe20008000000 */
[----:B------:R-:W-:Y:S01]  /*48c0*/  UMOV UR25, UR5 ;  /* 0x0000000500197c82 */ /* 0x000fe20008000000 */
[----:B------:R-:W-:Y:S01]  /*48d0*/  UMOV UR28, UR4 ;  /* 0x00000004001c7c82 */ /* 0x000fe20008000000 */
[----:B------:R-:W-:Y:S01]  /*48e0*/  UMOV UR29, UR5 ;  /* 0x00000005001d7c82 */ /* 0x000fe20008000000 */
[----:B------:R-:W-:-:S02]  /*48f0*/  IMAD.MOV.U32 R12, RZ, RZ, R222 ;  /* 0x000000ffff0c7224 */ /* 0x000fc400078e00de */
[----:B0-----:R-:W-:Y:S02]  /*4900*/  IMAD.MOV.U32 R3, RZ, RZ, R223 ;  /* 0x000000ffff037224 */ /* 0x001fe400078e00df */
[----:B------:R-:W-:Y:S01]  /*4910*/  IMAD.MOV.U32 R14, RZ, RZ, R220 ;  /* 0x000000ffff0e7224 */ /* 0x000fe200078e00dc */
[----:B------:R-:W2:Y:S01]  /*4920*/  LDL.LU.64 R222, [R1+0xc8] ;  /* 0x0000c80001de7983 */ /* 0x000ea20000300a00 */
[----:B------:R-:W-:Y:S02]  /*4930*/  IMAD.MOV.U32 R13, RZ, RZ, R221 ;  /* 0x000000ffff0d7224 */ /* 0x000fe400078e00dd */
[----:B------:R-:W-:Y:S01]  /*4940*/  IMAD.MOV.U32 R17, RZ, RZ, R218 ;  /* 0x000000ffff117224 */ /* 0x000fe200078e00da */
[----:B------:R-:W2:Y:S01]  /*4950*/  LDL.LU.64 R220, [R1+0xc0] ;  /* 0x0000c00001dc7983 */ /* 0x000ea20000300a00 */
[----:B------:R-:W-:Y:S02]  /*4960*/  IMAD.MOV.U32 R15, RZ, RZ, R219 ;  /* 0x000000ffff0f7224 */ /* 0x000fe400078e00db */
[----:B------:R-:W-:Y:S01]  /*4970*/  IMAD.MOV.U32 R19, RZ, RZ, R216 ;  /* 0x000000ffff137224 */ /* 0x000fe200078e00d8 */
[----:B------:R-:W2:Y:S01]  /*4980*/  LDL.LU.64 R218, [R1+0xb8] ;  /* 0x0000b80001da7983 */ /* 0x000ea20000300a00 */
[----:B------:R-:W-:-:S03]  /*4990*/  IMAD.MOV.U32 R18, RZ, RZ, R217 ;  /* 0x000000ffff127224 */ /* 0x000fc600078e00d9 */
[----:B------:R-:W2:Y:S01]  /*49a0*/  LDL.LU.64 R216, [R1+0xb0] ;  /* 0x0000b00001d87983 */ /* 0x000ea20000300a00 */
        /* <DEDUP_REMOVED lines=53> */
[----:B------:R-:W-:Y:S01]  /*4d00*/  HGMMA.64x16x16.F32.BF16 R216, gdesc[UR28], R216, gsb0 ;  /* 0x002000001cd879f0 */ /* 0x000fe200080018d8 */
[----:B------:R-:W-:Y:S02]  /*4d10*/  UIADD3 UR4, UR44, 0x2, URZ ;  /* 0x000000022c047890 */ /* 0x000fe4000fffe03f */
[----:B------:R-:W-:Y:S01]  /*4d20*/  UIADD3 UR5, UR45, 0x2, URZ ;  /* 0x000000022d057890 */ /* 0x000fe2000fffe03f */
[----:B------:R-:W-:Y:S01]  /*4d30*/  UMOV UR9, 0x40000040 ;  /* 0x4000004000097882 */ /* 0x000fe20000000000 */
[----:B------:R-:W-:-:S03]  /*4d40*/  UMOV UR11, 0x40000040 ;  /* 0x40000040000b7882 */ /* 0x000fc60000000000 */
[----:B------:R-:W-:Y:S02]  /*4d50*/  UMOV UR8, UR4 ;  /* 0x0000000400087c82 */ /* 0x000fe40008000000 */
        /* <DEDUP_REMOVED lines=83> */
[----:B0-----:R-:W-:-:S02]  /*5290*/  IMAD.MOV.U32 R230, RZ, RZ, R17 ;  /* 0x000000ffffe67224 */ /* 0x001fc400078e0011 */
[----:B------:R-:W-:Y:S02]  /*52a0*/  IMAD.MOV.U32 R231, RZ, RZ, R15 ;  /* 0x000000ffffe77224 */ /* 0x000fe400078e000f */
[----:B-1----:R-:W-:Y:S02]  /*52b0*/  IMAD.MOV.U32 R228, RZ, RZ, R19 ;  /* 0x000000ffffe47224 */ /* 0x002fe400078e0013 */
        /* <DEDUP_REMOVED lines=142> */
[----:B------:R-:W-:Y:S04]  /*5ba0*/  STL.64 [R1+0x98], R230 ;  /* 0x000098e601007387 */ /* 0x000fe80000100a00 */
[----:B------:R0:W-:Y:S04]  /*5bb0*/  STL.64 [R1+0x90], R228 ;  /* 0x000090e401007387 */ /* 0x0001e80000100a00 */
[----:B------:R-:W-:Y:S04]  /*5bc0*/  STL.64 [R1+0x20], R4 ;  /* 0x0000200401007387 */ /* 0x000fe80000100a00 */
[----:B------:R-:W-:Y:S04]  /*5bd0*/  STL.64 [R1+0x28], R6 ;  /* 0x0000280601007387 */ /* 0x000fe80000100a00 */
[----:B------:R1:W-:Y:S04]  /*5be0*/  STL.64 [R1+0x30], R8 ;  /* 0x0000300801007387 */ /* 0x0003e80000100a00 */
[----:B------:R2:W-:Y:S04]  /*5bf0*/  STL.64 [R1+0x38], R10 ;  /* 0x0000380a01007387 */ /* 0x0005e80000100a00 */
[----:B0-----:R-:W3:Y:S04]  /*5c00*/  LDL.LU.64 R228, [R1] ;  /* 0x0000000001e47983 */ /* 0x001ee80000300a00 */
[----:B------:R-:W3:Y:S04]  /*5c10*/  LDL.LU.64 R230, [R1+0x8] ;  /* 0x0000080001e67983 */ /* 0x000ee80000300a00 */
[----:B------:R-:W3:Y:S04]  /*5c20*/  LDL.LU.64 R232, [R1+0x10] ;  /* 0x0000100001e87983 */ /* 0x000ee80000300a00 */
[----:B------:R-:W3:Y:S01]  /*5c30*/  LDL.LU.64 R234, [R1+0x18] ;  /* 0x0000180001ea7983 */ /* 0x000ee20000300a00 */
[----:B------:R-:W-:Y:S01]  /*5c40*/  UMOV UR24, UR28 ;  /* 0x0000001c00187c82 */ /* 0x000fe20008000000 */
[----:B------:R-:W-:Y:S01]  /*5c50*/  UMOV UR25, UR29 ;  /* 0x0000001d00197c82 */ /* 0x000fe20008000000 */
[----:B------:R-:W-:-:S02]  /*5c60*/  WARPGROUP.DEPBAR.LE gsb0, 0x0 ;  /* 0x00008000000079c5 */ /* 0x000fc40000010000 */
        /* <DEDUP_REMOVED lines=25> */
[----:B---3--:R-:W-:-:S06]  /*5e00*/  WARPGROUP.ARRIVE ;  /* 0x00000000000079c5 */ /* 0x008fcc0000000000 */
[----:B------:R-:W-:Y:S01]  /*5e10*/  HGMMA.64x16x16.F32.BF16 R228, gdesc[UR4], R228, gsb0 ;  /* 0x0020000004e479f0 */ /* 0x000fe200080018e4 */
[----:B------:R-:W-:Y:S02]  /*5e20*/  IMAD.MOV.U32 R15, RZ, RZ, R7 ;  /* 0x000000ffff0f7224 */ /* 0x000fe400078e0007 */
[----:B------:R-:W-:Y:S02]  /*5e30*/  IMAD.MOV.U32 R14, RZ, RZ, R8 ;  /* 0x000000ffff0e7224 */ /* 0x000fe400078e0008 */
[----:B------:R-:W-:Y:S02]  /*5e40*/  IMAD.MOV.U32 R13, RZ, RZ, R9 ;  /* 0x000000ffff0d7224 */ /* 0x000fe400078e0009 */
[----:B------:R-:W-:Y:S01]  /*5e50*/  IMAD.MOV.U32 R12, RZ, RZ, R10 ;  /* 0x000000ffff0c7224 */ /* 0x000fe200078e000a */
[----:B------:R-:W-:Y:S02]  /*5e60*/  WARPGROUP.DEPBAR.LE gsb0, 0x0 ;  /* 0x00008000000079c5 */ /* 0x000fe40000010000 */
[----:B-1----:R-:W-:-:S02]  /*5e70*/  IMAD.MOV.U32 R8, RZ, RZ, R230 ;  /* 0x000000ffff087224 */ /* 0x002fc400078e00e6 */
[----:B------:R-:W-:Y:S02]  /*5e80*/  IMAD.MOV.U32 R7, RZ, RZ, R231 ;  /* 0x000000ffff077224 */ /* 0x000fe400078e00e7 */
[----:B--2---:R-:W-:Y:S01]  /*5e90*/  IMAD.MOV.U32 R10, RZ, RZ, R228 ;  /* 0x000000ffff0a7224 */ /* 0x004fe200078e00e4 */
        /* <DEDUP_REMOVED lines=71> */
[----:B------:R-:W-:Y:S01]  /*6310*/  MOV R17, R6 ;  /* 0x0000000600117202 */ /* 0x000fe20000000f00 */
[----:B------:R-:W-:Y:S02]  /*6320*/  WARPGROUP.DEPBAR.LE gsb0, 0x0 ;  /* 0x00008000000079c5 */ /* 0x000fe40000010000 */
[----:B------:R-:W-:-:S06]  /*6330*/  WARPGROUP.ARRIVE ;  /* 0x00000000000079c5 */ /* 0x000fcc0000000000 */
[----:B------:R-:W-:Y:S01]  /*6340*/  HGMMA.64x16x16.F32.BF16 R216, gdesc[UR4], R216, gsb0 ;  /* 0x0020000004d879f0 */ /* 0x000fe200080018d8 */
[----:B------:R-:W-:Y:S02]  /*6350*/  IMAD.MOV.U32 R19, RZ, RZ, R4 ;  /* 0x000000ffff137224 */ /* 0x000fe400078e0004 */
[----:B------:R-:W-:Y:S01]  /*6360*/  IMAD.MOV.U32 R18, RZ, RZ, R5 ;  /* 0x000000ffff127224 */ /* 0x000fe200078e0005 */
[----:B------:R0:W-:Y:S01]  /*6370*/  STL.64 [R1+0x88], R230 ;  /* 0x000088e601007387 */ /* 0x0001e20000100a00 */
[----:B------:R-:W-:Y:S02]  /*6380*/  IMAD.MOV.U32 R6, RZ, RZ, R232 ;  /* 0x000000ffff067224 */ /* 0x000fe400078e00e8 */
[----:B------:R-:W-:Y:S01]  /*6390*/  IMAD.MOV.U32 R5, RZ, RZ, R233 ;  /* 0x000000ffff057224 */ /* 0x000fe200078e00e9 */
[----:B------:R1:W-:Y:S01]  /*63a0*/  STL.64 [R1+0x80], R228 ;  /* 0x000080e401007387 */ /* 0x0003e20000100a00 */
[----:B------:R-:W-:Y:S02]  /*63b0*/  IMAD.MOV.U32 R4, RZ, RZ, R234 ;  /* 0x000000ffff047224 */ /* 0x000fe400078e00ea */
[----:B------:R-:W-:-:S02]  /*63c0*/  IMAD.MOV.U32 R3, RZ, RZ, R235 ;  /* 0x000000ffff037224 */ /* 0x000fc400078e00eb */
[----:B------:R-:W-:Y:S02]  /*63d0*/  IMAD.MOV.U32 R232, RZ, RZ, R14 ;  /* 0x000000ffffe87224 */ /* 0x000fe400078e000e */
[----:B------:R-:W-:Y:S02]  /*63e0*/  IMAD.MOV.U32 R233, RZ, RZ, R13 ;  /* 0x000000ffffe97224 */ /* 0x000fe400078e000d */
[----:B0-----:R-:W-:Y:S02]  /*63f0*/  IMAD.MOV.U32 R230, RZ, RZ, R17 ;  /* 0x000000ffffe67224 */ /* 0x001fe400078e0011 */
[----:B------:R-:W-:Y:S02]  /*6400*/  IMAD.MOV.U32 R231, RZ, RZ, R15 ;  /* 0x000000ffffe77224 */ /* 0x000fe400078e000f */
[----:B-1----:R-:W-:Y:S02]  /*6410*/  IMAD.MOV.U32 R228, RZ, RZ, R19 ;  /* 0x000000ffffe47224 */ /* 0x002fe400078e0013 */
[----:B------:R-:W-:-:S02]  /*6420*/  IMAD.MOV.U32 R229, RZ, RZ, R18 ;  /* 0x000000ffffe57224 */ /* 0x000fc400078e0012 */
[----:B------:R-:W-:Y:S02]  /*6430*/  IMAD.MOV.U32 R234, RZ, RZ, R12 ;  /* 0x000000ffffea7224 */ /* 0x000fe400078e000c */
[----:B------:R-:W-:Y:S01]  /*6440*/  IMAD.MOV.U32 R235, RZ, RZ, R11 ;  /* 0x000000ffffeb7224 */ /* 0x000fe200078e000b */
        /* <DEDUP_REMOVED lines=179> */
[----:B------:R-:W-:Y:S01]  /*6f80*/  BPT.TRAP 0x1 ;  /* 0x000000040000795c */ /* 0x000fe20000300000 */
.L_x_23:
[----:B------:R-:W-:Y:S02]  /*6f90*/  UISETP.GT.U32.AND UP0, UPT, UR38, 0x1, UPT ;  /* 0x000000012600788c */ /* 0x000fe4000bf04070 */
[----:B------:R-:W-:-:S04]  /*6fa0*/  ULEA UR4, UR32, UR40, 0x3 ;  /* 0x0000002820047291 */ /* 0x000fc8000f8e183f */
[----:B------:R-:W-:Y:S01]  /*6fb0*/  UIADD3 UR4, UR4, 0x10, URZ ;  /* 0x0000001004047890 */ /* 0x000fe2000fffe03f */
[----:B------:R-:W-:-:S03]  /*6fc0*/  PLOP3.LUT P1, PT, PT, PT, UP0, 0x80, 0x0 ;  /* 0x000000000000781c */ /* 0x000fc60003f2f008 */
[----:B------:R-:W-:-:S09]  /*6fd0*/  UPRMT UR4, URZ, 0x654, UR4 ;  /* 0x000006543f047896 */ /* 0x000fd20008000004 */
[----:B------:R-:W-:Y:S01]  /*6fe0*/  SYNCS.ARRIVE.TRANS64.RED.A1T0 RZ, [UR4], RZ ;  /* 0x000000ffffff79a7 */ /* 0x000fe20008100404 */
[----:B------:R-:W-:Y:S05]  /*6ff0*/  @P1 BRA `(.L_x_24) ;  /* 0x0000000000041947 */ /* 0x000fea0003800000 */
[----:B------:R-:W-:Y:S01]  /*7000*/  BPT.TRAP 0x1 ;  /* 0x000000040000795c */ /* 0x000fe20000300000 */
.L_x_24:
[----:B------:R-:W-:Y:S02]  /*7010*/  UISETP.GT.AND UP2, UPT, UR33, 0x1, UPT ;  /* 0x000000012100788c */ /* 0x000fe4000bf44270 */
[----:B------:R-:W-:Y:S02]  /*7020*/  UIADD3 UR34, UR34, 0x1, URZ ;  /* 0x0000000122227890 */ /* 0x000fe4000fffe03f */
[----:B------:R-:W-:Y:S02]  /*7030*/  UIADD3 UR32, UR32, 0x1, URZ ;  /* 0x0000000120207890 */ /* 0x000fe4000fffe03f */
[----:B------:R-:W-:Y:S01]  /*7040*/  PLOP3.LUT P1, PT, PT, PT, UP2, 0x80, 0x0 ;  /* 0x000000000000781c */ /* 0x000fe20003f2f028 */
[----:B------:R-:W-:Y:S02]  /*7050*/  UISETP.NE.AND UP0, UPT, UR34, 0x2, UPT ;  /* 0x000000022200788c */ /* 0x000fe4000bf05270 */
[----:B------:R-:W-:Y:S02]  /*7060*/  UIADD3 UR4, UR33, -0x1, URZ ;  /* 0xffffffff21047890 */ /* 0x000fe4000fffe03f */
[----:B------:R-:W-:-:S02]  /*7070*/  UISETP.NE.AND UP1, UPT, UR32, 0x2, UPT ;  /* 0x000000022000788c */ /* 0x000fc4000bf25270 */
[----:B------:R-:W-:Y:S02]  /*7080*/  USEL UR5, URZ, 0x1, UP0 ;  /* 0x000000013f057887 */ /* 0x000fe40008000000 */
[----:B------:R-:W-:Y:S02]  /*7090*/  USEL UR34, UR34, URZ, UP0 ;  /* 0x0000003f22227287 */ /* 0x000fe40008000000 */
[----:B------:R-:W-:Y:S02]  /*70a0*/  USEL UR32, UR32, URZ, UP1 ;  /* 0x0000003f20207287 */ /* 0x000fe40008800000 */
[----:B------:R-:W-:Y:S01]  /*70b0*/  ULOP3.LUT UR35, UR35, UR5, URZ, 0x3c, !UPT ;  /* 0x0000000523237292 */ /* 0x000fe2000f8e3c3f */
[----:B------:R-:W-:Y:S01]  /*70c0*/  UMOV UR33, UR4 ;  /* 0x0000000400217c82 */ /* 0x000fe20008000000 */
[----:B------:R-:W-:Y:S10]  /*70d0*/  @P1 BRA `(.L_x_25) ;  /* 0xffffffd000081947 */ /* 0x000ff4000383ffff */
.L_x_18:
[----:B------:R-:W0:Y:S02]  /*70e0*/  LDC R3, c[0x0][0x28c] ;  /* 0x0000a300ff037b82 */ /* 0x000e240000000800 */
[----:B0-----:R-:W-:-:S13]  /*70f0*/  ISETP.GE.AND P1, PT, R3, 0x1, PT ;  /* 0x000000010300780c */ /* 0x001fda0003f26270 */
[----:B------:R-:W-:Y:S05]  /*7100*/  @!P1 BRA `(.L_x_26) ;  /* 0x0000000000349947 */ /* 0x000fea0003800000 */
[----:B------:R-:W-:Y:S05]  /*7110*/  @!P0 BRA `(.L_x_27) ;  /* 0x0000000000048947 */ /* 0x000fea0003800000 */
[----:B------:R-:W-:Y:S01]  /*7120*/  BPT.TRAP 0x1 ;  /* 0x000000040000795c */ /* 0x000fe20000300000 */
.L_x_27:
[----:B------:R-:W-:Y:S01]  /*7130*/  R2UR UR4, R0 ;  /* 0x00000000000472ca */ /* 0x000fe200000e0000 */
[----:B------:R-:W-:-:S06]  /*7140*/  UISETP.GT.U32.AND UP0, UPT, UR38, 0x1, UPT ;  /* 0x000000012600788c */ /* 0x000fcc000bf04070 */
[----:B------:R-:W-:-:S06]  /*7150*/  PLOP3.LUT P0, PT, PT, PT, UP0, 0x80, 0x0 ;  /* 0x000000000000781c */ /* 0x000fcc0003f0f008 */
[----:B------:R-:W-:-:S04]  /*7160*/  UIADD3 UR4, UR4, UR37, URZ ;  /* 0x0000002504047290 */ /* 0x000fc8000fffe03f */
[----:B------:R-:W-:-:S04]  /*7170*/  USHF.L.U32 UR4, UR4, 0x3, URZ ;  /* 0x0000000304047899 */ /* 0x000fc8000800063f */
[----:B------:R-:W-:-:S04]  /*7180*/  ULOP3.LUT UR4, UR4, 0x8, URZ, 0xc0, !UPT ;  /* 0x0000000804047892 */ /* 0x000fc8000f8ec03f */
[----:B------:R-:W-:-:S04]  /*7190*/  UIADD3 UR4, UR40, 0x10, UR4 ;  /* 0x0000001028047890 */ /* 0x000fc8000fffe004 */
[----:B------:R-:W-:-:S09]  /*71a0*/  UPRMT UR4, URZ, 0x654, UR4 ;  /* 0x000006543f047896 */ /* 0x000fd20008000004 */
[----:B------:R-:W-:Y:S01]  /*71b0*/  SYNCS.ARRIVE.TRANS64.RED.A1T0 RZ, [UR4], RZ ;  /* 0x000000ffffff79a7 */ /* 0x000fe20008100404 */
[----:B------:R-:W-:Y:S05]  /*71c0*/  @P0 BRA `(.L_x_26) ;  /* 0x0000000000040947 */ /* 0x000fea0003800000 */
[----:B------:R-:W-:Y:S01]  /*71d0*/  BPT.TRAP 0x1 ;  /* 0x000000040000795c */ /* 0x000fe20000300000 */
.L_x_26:
[----:B------:R-:W0:Y:S01]  /*71e0*/  S2R R0, SR_TID.X ;  /* 0x0000000000007919 */ /* 0x000e220000002100 */
[----:B------:R-:W-:Y:S02]  /*71f0*/  UIMAD UR42, UR42, 0x70, URZ ;  /* 0x000000702a2a78a4 */ /* 0x000fe4000f8e023f */
[----:B------:R-:W-:Y:S01]  /*7200*/  USHF.R.S32.HI UR10, URZ, 0x1f, UR41 ;  /* 0x0000001f3f0a7899 */ /* 0x000fe20008011429 */
[----:B------:R-:W1:Y:S01]  /*7210*/  S2R R6, SR_TID.X ;  /* 0x0000000000067919 */ /* 0x000e620000002100 */
[----:B------:R-:W-:Y:S01]  /*7220*/  ULDC.64 UR8, c[0x0][0x5d0] ;  /* 0x0001740000087ab9 */ /* 0x000fe20000000a00 */
[----:B------:R-:W-:Y:S01]  /*7230*/  UIMAD.WIDE UR6, UR43, 0x200, URZ ;  /* 0x000002002b0678a5 */ /* 0x000fe2000f8e023f */
[----:B------:R-:W-:Y:S01]  /*7240*/  IMAD.U32 R237, RZ, RZ, UR42 ;  /* 0x0000002affed7e24 */ /* 0x000fe2000f8e00ff */
[----:B------:R-:W-:Y:S02]  /*7250*/  UIMAD UR4, UR10, UR8, URZ ;  /* 0x000000080a0472a4 */ /* 0x000fe4000f8e023f */
[----:B------:R-:W-:Y:S01]  /*7260*/  IMAD.U32 R5, RZ, RZ, UR8 ;  /* 0x00000008ff057e24 */ /* 0x000fe2000f8e00ff */
[----:B------:R-:W-:-:S02]  /*7270*/  UIADD3 UR37, UR39, UR37, URZ ;  /* 0x0000002527257290 */ /* 0x000fc4000fffe03f */
[----:B------:R-:W-:Y:S01]  /*7280*/  UIMAD UR4, UR41, UR9, UR4 ;  /* 0x00000009290472a4 */ /* 0x000fe2000f8e0204 */
[----:B------:R-:W-:Y:S01]  /*7290*/  ULDC UR8, c[0x0][0x288] ;  /* 0x0000a20000087ab9 */ /* 0x000fe20000000800 */
[----:B------:R-:W-:Y:S02]  /*72a0*/  USHF.L.U32 UR43, UR43, 0x9, URZ ;  /* 0x000000092b2b7899 */ /* 0x000fe4000800063f */
[----:B------:R-:W-:Y:S01]  /*72b0*/  UISETP.GE.AND UP1, UPT, UR42, UR8, UPT ;  /* 0x000000082a00728c */ /* 0x000fe2000bf26270 */
[----:B------:R-:W-:Y:S01]  /*72c0*/  ULDC UR5, c[0x0][0x284] ;  /* 0x0000a10000057ab9 */ /* 0x000fe20000000800 */
[----:B------:R-:W-:Y:S02]  /*72d0*/  UISETP.GT.U32.AND UP0, UPT, UR37, 0x1, UPT ;  /* 0x000000012500788c */ /* 0x000fe4000bf04070 */
[----:B------:R-:W-:Y:S02]  /*72e0*/  UISETP.GE.OR UP1, UPT, UR43, UR5, UP1 ;  /* 0x000000052b00728c */ /* 0x000fe40008f26670 */
[----:B------:R-:W-:-:S04]  /*72f0*/  UISETP.LT.U32.AND UP0, UPT, UR39, 0x2, UP0 ;  /* 0x000000022700788c */ /* 0x000fc80008701070 */
[----:B------:R-:W-:Y:S02]  /*7300*/  PLOP3.LUT P0, PT, PT, PT, UP1, 0x80, 0x0 ;  /* 0x000000000000781c */ /* 0x000fe40003f0f018 */
[----:B0-----:R-:W-:-:S04]  /*7310*/  SHF.R.U32.HI R3, RZ, 0x7, R0 ;  /* 0x00000007ff037819 */ /* 0x001fc80000011600 */
[----:B------:R-:W-:Y:S01]  /*7320*/  LOP3.LUT R3, R3, 0x1, RZ, 0xc0, !PT ;  /* 0x0000000103037812 */ /* 0x000fe200078ec0ff */
[C---:B-1----:R-:W-:Y:S01]  /*7330*/  IMAD.SHL.U32 R236, R6.reuse, 0x2, RZ ;  /* 0x0000000206ec7824 */ /* 0x042fe200078e00ff */
[----:B------:R-:W-:Y:S02]  /*7340*/  SHF.R.U32.HI R0, RZ, 0x2, R6 ;  /* 0x00000002ff007819 */ /* 0x000fe40000011606 */
[----:B------:R-:W-:Y:S01]  /*7350*/  LOP3.LUT R4, R6, 0x60, RZ, 0xc0, !PT ;  /* 0x0000006006047812 */ /* 0x000fe200078ec0ff */
[----:B------:R-:W-:Y:S01]  /*7360*/  IMAD.SHL.U32 R17, R3, 0x40, RZ ;  /* 0x0000004003117824 */ /* 0x000fe200078e00ff */
[----:B------:R-:W-:Y:S02]  /*7370*/  LOP3.LUT R0, R0, 0x7, RZ, 0xc0, !PT ;  /* 0x0000000700007812 */ /* 0x000fe400078ec0ff */
[----:B------:R-:W-:Y:S02]  /*7380*/  LOP3.LUT R236, R237, 0x6, R236, 0xf8, !PT ;  /* 0x00000006edec7812 */ /* 0x000fe400078ef8ec */
[----:B------:R-:W-:-:S02]  /*7390*/  SHF.R.U32.HI R4, RZ, 0x1, R4 ;  /* 0x00000001ff047819 */ /* 0x000fc40000011604 */
[----:B------:R-:W-:Y:S02]  /*73a0*/  LOP3.LUT R17, R17, 0x40, R0, 0xe2, !PT ;  /* 0x0000004011117812 */ /* 0x000fe400078ee200 */
[----:B------:R-:W-:Y:S02]  /*73b0*/  SHF.R.S32.HI R237, RZ, 0x1f, R236 ;  /* 0x0000001fffed7819 */ /* 0x000fe400000114ec */
[----:B------:R-:W-:Y:S02]  /*73c0*/  IADD3 R0, RZ, -R4, -R0 ;  /* 0x80000004ff007210 */ /* 0x000fe40007ffe800 */
[----:B------:R-:W-:Y:S01]  /*73d0*/  LOP3.LUT R17, R17, UR6, R4, 0xfe, !PT ;  /* 0x0000000611117c12 */ /* 0x000fe2000f8efe04 */
[----:B------:R-:W-:-:S04]  /*73e0*/  IMAD.WIDE.U32 R4, R5, UR41, R236 ;  /* 0x0000002905047c25 */ /* 0x000fc8000f8e00ec */
[----:B------:R-:W-:Y:S01]  /*73f0*/  VIADD R5, R5, UR4 ;  /* 0x0000000405057c36 */ /* 0x000fe20008000000 */
[----:B------:R-:W-:Y:S01]  /*7400*/  USHF.R.U32.HI UR4, URZ, 0x1, UR37 ;  /* 0x000000013f047899 */ /* 0x000fe20008011625 */
[----:B------:R-:W-:Y:S01]  /*7410*/  IMAD R3, R3, -0x40, R0 ;  /* 0xffffffc003037824 */ /* 0x000fe200078e0200 */
[----:B------:R-:W-:Y:S01]  /*7420*/  ULOP3.LUT UR37, UR37, 0x1, URZ, 0xc0, !UPT ;  /* 0x0000000125257892 */ /* 0x000fe2000f8ec03f */
[----:B------:R-:W-:Y:S01]  /*7430*/  IMAD.U32 R0, RZ, RZ, UR5 ;  /* 0x00000005ff007e24 */ /* 0x000fe2000f8e00ff */
[----:B------:R-:W-:Y:S02]  /*7440*/  ULOP3.LUT UR4, UR4, 0x1, URZ, 0xc0, !UPT ;  /* 0x0000000104047892 */ /* 0x000fe4000f8ec03f */
[----:B------:R-:W-:Y:S02]  /*7450*/  USEL UR5, URZ, 0x1, !UP0 ;  /* 0x000000013f057887 */ /* 0x000fe4000c000000 */
[----:B------:R-:W-:Y:S01]  /*7460*/  UISETP.NE.U32.AND UP2, UPT, UR4, 0x1, UPT ;  /* 0x000000010400788c */ /* 0x000fe2000bf45070 */
[----:B------:R-:W-:Y:S01]  /*7470*/  IADD3 R3, R0, -UR43, R3 ;  /* 0x8000002b00037c10 */ /* 0x000fe2000fffe003 */
[----:B------:R-:W-:Y:S01]  /*7480*/  UMOV UR43, 0xffffffff ;  /* 0xffffffff002b7882 */ /* 0x000fe20000000000 */
[----:B------:R-:W-:Y:S01]  /*7490*/  LOP3.LUT R0, R6, 0x3, RZ, 0xc0, !PT ;  /* 0x0000000306007812 */ /* 0x000fe200078ec0ff */
[----:B------:R-:W-:Y:S01]  /*74a0*/  IMAD.MOV.U32 R6, RZ, RZ, -0x2 ;  /* 0xfffffffeff067424 */ /* 0x000fe200078e00ff */
[----:B------:R-:W-:-:S03]  /*74b0*/  UISETP.GT.U32.AND UP2, UPT, UR39, 0x1, !UP2 ;  /* 0x000000012700788c */ /* 0x000fc6000d744070 */
[----:B------:R-:W-:Y:S01]  /*74c0*/  IMAD R0, R0, R6, UR8 ;  /* 0x0000000800007e24 */ /* 0x000fe2000f8e0206 */
[----:B------:R-:W-:-:S03]  /*74d0*/  USEL UR4, URZ, 0x1, !UP2 ;  /* 0x000000013f047887 */ /* 0x000fc6000d000000 */
[----:B------:R-:W-:Y:S01]  /*74e0*/  VIADD R0, R0, -UR42 ;  /* 0x8000002a00007c36 */ /* 0x000fe20008000000 */
[----:B------:R-:W-:Y:S01]  /*74f0*/  ULOP3.LUT UR36, UR4, UR36, UR5, 0x96, !UPT ;  /* 0x0000002404247292 */ /* 0x000fe2000f8e9605 */
[----:B------:R-:W-:Y:S11]  /*7500*/  @P0 BRA `(.L_x_28) ;  /* 0x000000ec00700947 */ /* 0x000ff60003800000 */
[----:B-----5:R-:W-:Y:S01]  /*7510*/  FSETP.NEU.AND P2, PT, R16, RZ, PT ;  /* 0x000000ff1000720b */ /* 0x020fe20003f4d000 */
[----:B------:R-:W-:Y:S01]  /*7520*/  ULDC.64 UR8, c[0x0][0x5c8] ;  /* 0x0001720000087ab9 */ /* 0x000fe20000000a00 */
[----:B------:R-:W-:Y:S01]  /*7530*/  ISETP.GT.AND P0, PT, R0, RZ, PT ;  /* 0x000000ff0000720c */ /* 0x000fe20003f04270 */
[----:B------:R-:W-:Y:S01]  /*7540*/  UIMAD UR4, UR7, UR8, URZ ;  /* 0x00000008070472a4 */ /* 0x000fe2000f8e023f */
[----:B------:R-:W-:Y:S01]  /*7550*/  IMAD.U32 R6, RZ, RZ, UR9 ;  /* 0x00000009ff067e24 */ /* 0x000fe2000f8e00ff */
[----:B------:R-:W-:Y:S01]  /*7560*/  BSSY B0, `(.L_x_28) ;  /* 0x0000ed6000007945 */ /* 0x000fe20003800000 */
[----:B------:R-:W-:Y:S01]  /*7570*/  IMAD.WIDE.U32 R4, R17, UR8, R4 ;  /* 0x0000000811047c25 */ /* 0x000fe2000f8e0004 */
[----:B------:R-:W-:-:S03]  /*7580*/  ISETP.GT.AND P1, PT, R3, RZ, P0 ;  /* 0x000000ff0300720c */ /* 0x000fc60000724270 */
[----:B------:R-:W-:-:S04]  /*7590*/  IMAD R6, R17, R6, UR4 ;  /* 0x0000000411067e24 */ /* 0x000fc8000f8e0206 */
[----:B------:R-:W-:Y:S01]  /*75a0*/  IMAD.IADD R10, R5, 0x1, R6 ;  /* 0x00000001050a7824 */ /* 0x000fe200078e0206 */
[----:B------:R-:W-:Y:S06]  /*75b0*/  @!P2 BRA `(.L_x_29) ;  /* 0x000000ac00aca947 */ /* 0x000fec0003800000 */
[----:B------:R-:W0:Y:S01]  /*75c0*/  LDC.64 R6, c[0x0][0x5b0] ;  /* 0x00016c00ff067b82 */ /* 0x000e220000000a00 */
[----:B------:R-:W2:Y:S07]  /*75d0*/  LDL.LU R13, [R1+0x20] ;  /* 0x00002000010d7983 */ /* 0x000eae0000300800 */
[----:B------:R-:W1:Y:S08]  /*75e0*/  LDC.64 R8, c[0x0][0x5b8] ;  /* 0x00016e00ff087b82 */ /* 0x000e700000000a00 */
[----:B------:R-:W3:Y:S01]  /*75f0*/  LDC.64 R20, c[0x0][0x5a8] ;  /* 0x00016a00ff147b82 */ /* 0x000ee20000000a00 */
[----:B0-----:R-:W-:Y:S01]  /*7600*/  IMAD.MOV.U32 R12, RZ, RZ, R6 ;  /* 0x000000ffff0c7224 */ /* 0x001fe200078e0006 */
[----:B------:R0:W-:Y:S01]  /*7610*/  STL.64 [R1+0x40], R6 ;  /* 0x0000400601007387 */ /* 0x0001e20000100a00 */
[----:B------:R-:W-:-:S03]  /*7620*/  IMAD.MOV.U32 R23, RZ, RZ, R7 ;  /* 0x000000ffff177224 */ /* 0x000fc600078e0007 */
[----:B------:R-:W-:Y:S01]  /*7630*/  R2UR UR4, R12 ;  /* 0x000000000c0472ca */ /* 0x000fe200000e0000 */
[----:B-1----:R-:W-:Y:S01]  /*7640*/  IMAD.MOV.U32 R18, RZ, RZ, R8 ;  /* 0x000000ffff127224 */ /* 0x002fe200078e0008 */
[----:B------:R-:W-:Y:S03]  /*7650*/  STL [R1+0x58], R8 ;  /* 0x0000580801007387 */ /* 0x000fe60000100800 */
[----:B------:R-:W-:Y:S02]  /*7660*/  IMAD R5, R18, UR10, RZ ;  /* 0x0000000a12057c24 */ /* 0x000fe4000f8e02ff */
[----:B0-----:R-:W-:-:S04]  /*7670*/  IMAD.MOV.U32 R6, RZ, RZ, R9 ;  /* 0x000000ffff067224 */ /* 0x001fc800078e0009 */
[----:B------:R-:W-:Y:S02]  /*7680*/  IMAD R22, R6, UR41, R5 ;  /* 0x0000002906167c24 */ /* 0x000fe4000f8e0205 */
[----:B------:R-:W-:Y:S01]  /*7690*/  UIMAD UR4, UR7, UR4, URZ ;  /* 0x00000004070472a4 */ /* 0x000fe2000f8e023f */
[----:B------:R-:W-:Y:S02]  /*76a0*/  IMAD.WIDE.U32 R6, R18, UR41, R236 ;  /* 0x0000002912067c25 */ /* 0x000fe4000f8e00ec */
[----:B------:R-:W-:Y:S02]  /*76b0*/  STL [R1+0x5c], R22 ;  /* 0x00005c1601007387 */ /* 0x000fe40000100800 */
[----:B------:R-:W-:Y:S02]  /*76c0*/  IMAD.IADD R233, R7, 0x1, R22 ;  /* 0x0000000107e97824 */ /* 0x000fe400078e0216 */
[----:B------:R-:W-:Y:S01]  /*76d0*/  IMAD.MOV.U32 R232, RZ, RZ, R6 ;  /* 0x000000ffffe87224 */ /* 0x000fe200078e0006 */
[----:B------:R0:W-:Y:S01]  /*76e0*/  STL.64 [R1+0x50], R6 ;  /* 0x0000500601007387 */ /* 0x0001e20000100a00 */
[----:B------:R-:W-:Y:S01]  /*76f0*/  IMAD R11, R17, R23, UR4 ;  /* 0x00000004110b7e24 */ /* 0x000fe2000f8e0217 */
[----:B------:R-:W-:-:S02]  /*7700*/  ULDC.64 UR4, c[0x0][0x5c0] ;  /* 0x0001700000047ab9 */ /* 0x000fc40000000a00 */
[----:B------:R1:W-:Y:S01]  /*7710*/  STL.64 [R1+0x48], R232 ;  /* 0x000048e801007387 */ /* 0x0003e20000100a00 */
[----:B------:R-:W-:-:S03]  /*7720*/  ISETP.GT.AND P3, PT, R0, 0x1, PT ;  /* 0x000000010000780c */ /* 0x000fc60003f64270 */
[----:B------:R1:W-:Y:S01]  /*7730*/  STL [R1+0x60], R11 ;  /* 0x0000600b01007387 */ /* 0x0003e20000100800 */
[----:B0-----:R-:W-:-:S04]  /*7740*/  IMAD.WIDE.U32 R6, R17, R12, R232 ;  /* 0x0000000c11067225 */ /* 0x001fc800078e00e8 */
[----:B------:R-:W-:Y:S01]  /*7750*/  IMAD.IADD R5, R7, 0x1, R11 ;  /* 0x0000000107057824 */ /* 0x000fe200078e020b */
[----:B---3--:R-:W-:-:S04]  /*7760*/  LEA R8, P2, R6, R20, 0x1 ;  /* 0x0000001406087211 */ /* 0x008fc800078408ff */
[----:B------:R-:W-:-:S05]  /*7770*/  LEA.HI.X R9, R6, R21, R5, 0x1, P2 ;  /* 0x0000001506097211 */ /* 0x000fca00010f0c05 */
[----:B------:R0:W3:Y:S01]  /*7780*/  @P1 LDG.E.LTC128B.U16 R14, desc[UR50][R8.64] ;  /* 0x00000032080e1981 */ /* 0x0000e2000c1e1520 */
[----:B------:R-:W-:Y:S01]  /*7790*/  LEA R6, P2, R4, UR4, 0x1 ;  /* 0x0000000404067c11 */ /* 0x000fe2000f8408ff */
[----:B------:R-:W-:Y:S01]  /*77a0*/  BSSY B1, `(.L_x_30) ;  /* 0x0000013000017945 */ /* 0x000fe20003800000 */
[C---:B------:R-:W-:Y:S01]  /*77b0*/  SHF.L.U64.HI R235, R12.reuse, 0x3, R23 ;  /* 0x000000030ceb7819 */ /* 0x040fe20000010217 */
[----:B------:R-:W-:Y:S01]  /*77c0*/  IMAD.SHL.U32 R234, R12, 0x8, RZ ;  /* 0x000000080cea7824 */ /* 0x000fe200078e00ff */
[----:B------:R-:W-:Y:S02]  /*77d0*/  LEA.HI.X R7, R4, UR5, R10, 0x1, P2 ;  /* 0x0000000504077c11 */ /* 0x000fe400090f0c0a */
[----:B------:R-:W-:Y:S01]  /*77e0*/  ISETP.GT.AND P2, PT, R3, RZ, P3 ;  /* 0x000000ff0300720c */ /* 0x000fe20001f44270 */
[----:B0-----:R-:W-:-:S04]  /*77f0*/  IMAD.WIDE.U32 R8, R17, R12, R236 ;  /* 0x0000000c11087225 */ /* 0x001fc800078e00ec */
[----:B------:R-:W-:Y:S02]  /*7800*/  IMAD.IADD R9, R11, 0x1, R9 ;  /* 0x000000010b097824 */ /* 0x000fe400078e0209 */
[----:B------:R-:W-:-:S04]  /*7810*/  IMAD.WIDE.U32 R8, R18, UR41, R8 ;  /* 0x0000002912087c25 */ /* 0x000fc8000f8e0008 */
[----:B------:R-:W-:Y:S01]  /*7820*/  IMAD.IADD R9, R22, 0x1, R9 ;  /* 0x0000000116097824 */ /* 0x000fe200078e0209 */
[----:B------:R-:W-:Y:S01]  /*7830*/  LEA R4, P4, R8, R20, 0x1 ;  /* 0x0000001408047211 */ /* 0x000fe200078808ff */
[----:B---3--:R-:W-:-:S04]  /*7840*/  IMAD.U32 R5, R14, 0x10000, RZ ;  /* 0x000100000e057824 */ /* 0x008fc800078e00ff */
[----:B------:R-:W-:-:S04]  /*7850*/  FMUL R5, R5, R16 ;  /* 0x0000001005057220 */ /* 0x000fc80000400000 */
[----:B--2---:R-:W-:-:S05]  /*7860*/  FFMA R5, R13, R2, R5 ;  /* 0x000000020d057223 */ /* 0x004fca0000000005 */
[----:B------:R-:W-:-:S04]  /*7870*/  F2FP.BF16.F32.PACK_AB R5, RZ, R5 ;  /* 0x00000005ff05723e */ /* 0x000fc800000010ff */
[----:B------:R-:W-:Y:S02]  /*7880*/  PRMT R10, R5, 0x7610, R10 ;  /* 0x00007610050a7816 */ /* 0x000fe4000000000a */
[----:B------:R-:W-:-:S03]  /*7890*/  LEA.HI.X R5, R8, R21, R9, 0x1, P4 ;  /* 0x0000001508057211 */ /* 0x000fc600020f0c09 */
[----:B------:R1:W-:Y:S01]  /*78a0*/  @P1 STG.E.U16 desc[UR50][R6.64], R10 ;  /* 0x0000000a06001986 */ /* 0x0003e2000c101532 */
[----:B------:R-:W-:Y:S05]  /*78b0*/  @!P2 BRA `(.L_x_31) ;  /* 0x000000000004a947 */ /* 0x000fea0003800000 */
[----:B------:R0:W5:Y:S02]  /*78c0*/  LDG.E.LTC128B.U16 R14, desc[UR50][R4.64+0x2] ;  /* 0x00000232040e7981 */ /* 0x000164000c1e1520 */
.L_x_31:
[----:B------:R-:W-:Y:S05]  /*78d0*/  BSYNC B1 ;  /* 0x0000000000017941 */ /* 0x000fea0003800000 */
.L_x_30:
[----:B------:R0:W-:Y:S04]  /*78e0*/  STL.64 [R1+0x80], R4 ;  /* 0x0000800401007387 */ /* 0x0001e80000100a00 */
[----:B-1----:R-:W2:Y:S04]  /*78f0*/  LDL R10, [R1+0x24] ;  /* 0x00002400010a7983 */ /* 0x002ea80000100800 */
[----:B0-----:R-:W3:Y:S01]  /*7900*/  LDL.64 R4, [R1+0x50] ;  /* 0x0000500001047983 */ /* 0x001ee20000100a00 */
[----:B------:R-:W-:-:S04]  /*7910*/  IMAD.WIDE.U32 R12, R17, R12, R234 ;  /* 0x0000000c110c7225 */ /* 0x000fc800078e00ea */
[----:B-----5:R-:W-:Y:S01]  /*7920*/  IMAD.U32 R8, R14, 0x10000, RZ ;  /* 0x000100000e087824 */ /* 0x020fe200078e00ff */
[----:B------:R-:W-:Y:S01]  /*7930*/  ISETP.GT.AND P1, PT, R3, 0x8, P0 ;  /* 0x000000080300780c */ /* 0x000fe20000724270 */
[----:B------:R-:W-:Y:S01]  /*7940*/  IMAD.IADD R15, R11, 0x1, R13 ;  /* 0x000000010b0f7824 */ /* 0x000fe200078e020d */
[----:B------:R-:W4:Y:S01]  /*7950*/  LDL.LU R19, [R1+0x28] ;  /* 0x0000280001137983 */ /* 0x000f220000300800 */
[----:B------:R-:W-:-:S04]  /*7960*/  FMUL R8, R8, R16 ;  /* 0x0000001008087220 */ /* 0x000fc80000400000 */
[----:B--2---:R-:W-:Y:S01]  /*7970*/  FFMA R10, R10, R2, R8 ;  /* 0x000000020a0a7223 */ /* 0x004fe20000000008 */
[----:B---3--:R-:W-:-:S04]  /*7980*/  IADD3 R9, P4, R4, R12, RZ ;  /* 0x0000000c04097210 */ /* 0x008fc80007f9e0ff */
[----:B------:R-:W-:Y:S01]  /*7990*/  F2FP.BF16.F32.PACK_AB R10, RZ, R10 ;  /* 0x0000000aff0a723e */ /* 0x000fe200000010ff */
[----:B------:R-:W5:Y:S01]  /*79a0*/  LDL.LU.64 R4, [R1+0x80] ;  /* 0x0000800001047983 */ /* 0x000f620000300a00 */
[----:B------:R-:W-:Y:S01]  /*79b0*/  IMAD.X R11, R15, 0x1, R233, P4 ;  /* 0x000000010f0b7824 */ /* 0x000fe200020e06e9 */
[----:B------:R-:W-:-:S04]  /*79c0*/  LEA R8, P4, R9, R20, 0x1 ;  /* 0x0000001409087211 */ /* 0x000fc800078808ff */
[----:B------:R-:W-:Y:S01]  /*79d0*/  LEA.HI.X R9, R9, R21, R11, 0x1, P4 ;  /* 0x0000001509097211 */ /* 0x000fe200020f0c0b */
[----:B------:R0:W-:Y:S04]  /*79e0*/  @P2 STG.E.U16 desc[UR50][R6.64+0x2], R10 ;  /* 0x0000020a06002986 */ /* 0x0001e8000c101532 */
[----:B------:R1:W2:Y:S01]  /*79f0*/  @P1 LDG.E.LTC128B.U16 R14, desc[UR50][R8.64] ;  /* 0x00000032080e1981 */ /* 0x0002a2000c1e1520 */
[----:B0-----:R-:W-:-:S05]  /*7a00*/  IADD3 R10, P2, R236, R12, RZ ;  /* 0x0000000cec0a7210 */ /* 0x001fca0007f5e0ff */
[----:B------:R-:W-:Y:S02]  /*7a10*/  IMAD.X R11, R237, 0x1, R15, P2 ;  /* 0x00000001ed0b7824 */ /* 0x000fe400010e060f */
[----:B------:R-:W-:-:S04]  /*7a20*/  IMAD.WIDE.U32 R10, R18, UR41, R10 ;  /* 0x00000029120a7c25 */ /* 0x000fc8000f8e000a */
[----:B-1----:R-:W-:Y:S01]  /*7a30*/  IMAD.IADD R9, R22, 0x1, R11 ;  /* 0x0000000116097824 */ /* 0x002fe200078e020b */
[----:B------:R-:W-:Y:S01]  /*7a40*/  ISETP.GT.AND P5, PT, R3, 0x8, P3 ;  /* 0x000000080300780c */ /* 0x000fe20001fa4270 */
[----:B------:R-:W-:Y:S01]  /*7a50*/  BSSY B1, `(.L_x_32) ;  /* 0x0000013000017945 */ /* 0x000fe20003800000 */
[----:B--2---:R-:W-:-:S04]  /*7a60*/  IMAD.U32 R8, R14, 0x10000, RZ ;  /* 0x000100000e087824 */ /* 0x004fc800078e00ff */
[----:B------:R-:W-:Y:S01]  /*7a70*/  FMUL R18, R8, R16 ;  /* 0x0000001008127220 */ /* 0x000fe20000400000 */
[----:B------:R-:W-:-:S04]  /*7a80*/  LEA R8, P2, R10, R20, 0x1 ;  /* 0x000000140a087211 */ /* 0x000fc800078408ff */
[----:B------:R-:W-:Y:S01]  /*7a90*/  LEA.HI.X R9, R10, R21, R9, 0x1, P2 ;  /* 0x000000150a097211 */ /* 0x000fe200010f0c09 */
[----:B------:R-:W-:Y:S02]  /*7aa0*/  IMAD.U32 R10, RZ, RZ, UR8 ;  /* 0x00000008ff0a7e24 */ /* 0x000fe4000f8e00ff */
[----:B----4-:R-:W-:Y:S01]  /*7ab0*/  FFMA R11, R19, R2, R18 ;  /* 0x00000002130b7223 */ /* 0x010fe20000000012 */
[----:B------:R-:W-:Y:S02]  /*7ac0*/  IMAD.U32 R19, RZ, RZ, UR8 ;  /* 0x00000008ff137e24 */ /* 0x000fe4000f8e00ff */
[----:B------:R-:W-:Y:S02]  /*7ad0*/  IMAD.U32 R18, RZ, RZ, UR9 ;  /* 0x00000009ff127e24 */ /* 0x000fe4000f8e00ff */
[----:B------:R-:W-:Y:S01]  /*7ae0*/  IMAD.SHL.U32 R232, R10, 0x10, RZ ;  /* 0x000000100ae87824 */ /* 0x000fe200078e00ff */
[----:B------:R-:W-:Y:S02]  /*7af0*/  F2FP.BF16.F32.PACK_AB R11, RZ, R11 ;  /* 0x0000000bff0b723e */ /* 0x000fe400000010ff */
[----:B------:R-:W-:-:S02]  /*7b00*/  SHF.L.U64.HI R22, R19, 0x4, R18 ;  /* 0x0000000413167819 */ /* 0x000fc40000010212 */
[----:B------:R-:W-:Y:S02]  /*7b10*/  IADD3 R10, P2, R232, R6, RZ ;  /* 0x00000006e80a7210 */ /* 0x000fe40007f5e0ff */
[----:B------:R-:W-:-:S03]  /*7b20*/  PRMT R18, R11, 0x7610, R18 ;  /* 0x000076100b127816 */ /* 0x000fc60000000012 */
[----:B------:R-:W-:Y:S01]  /*7b30*/  IMAD.X R11, R22, 0x1, R7, P2 ;  /* 0x00000001160b7824 */ /* 0x000fe200010e0607 */
[----:B------:R0:W-:Y:S04]  /*7b40*/  STL [R1+0x20], R22 ;  /* 0x0000201601007387 */ /* 0x0001e80000100800 */
[----:B------:R0:W-:Y:S01]  /*7b50*/  @P1 STG.E.U16 desc[UR50][R10.64], R18 ;  /* 0x000000120a001986 */ /* 0x0001e2000c101532 */
[----:B------:R-:W-:Y:S05]  /*7b60*/  @!P5 BRA `(.L_x_33) ;  /* 0x000000000004d947 */ /* 0x000fea0003800000 */
[----:B------:R1:W5:Y:S02]  /*7b70*/  LDG.E.LTC128B.U16 R14, desc[UR50][R8.64+0x2] ;  /* 0x00000232080e7981 */ /* 0x000364000c1e1520 */
.L_x_33:
[----:B------:R-:W-:Y:S05]  /*7b80*/  BSYNC B1 ;  /* 0x0000000000017941 */ /* 0x000fea0003800000 */
.L_x_32:
[----:B------:R-:W2:Y:S01]  /*7b90*/  LDL.LU R19, [R1+0x2c] ;  /* 0x00002c0001137983 */ /* 0x000ea20000300800 */
[----:B0----5:R-:W-:Y:S01]  /*7ba0*/  IMAD.U32 R18, R14, 0x10000, RZ ;  /* 0x000100000e127824 */ /* 0x021fe200078e00ff */
[----:B------:R-:W-:Y:S01]  /*7bb0*/  ISETP.GT.AND P2, PT, R0, 0x8, PT ;  /* 0x000000080000780c */ /* 0x000fe20003f44270 */
[----:B------:R-:W-:Y:S02]  /*7bc0*/  BSSY B1, `(.L_x_34) ;  /* 0x0000008000017945 */ /* 0x000fe40003800000 */
[----:B------:R-:W-:Y:S01]  /*7bd0*/  FMUL R18, R18, R16 ;  /* 0x0000001012127220 */ /* 0x000fe20000400000 */
[----:B------:R-:W-:-:S03]  /*7be0*/  ISETP.GT.AND P4, PT, R3, RZ, P2 ;  /* 0x000000ff0300720c */ /* 0x000fc60001784270 */
[----:B--2---:R-:W-:-:S05]  /*7bf0*/  FFMA R18, R19, R2, R18 ;  /* 0x0000000213127223 */ /* 0x004fca0000000012 */
[----:B------:R-:W-:-:S05]  /*7c00*/  F2FP.BF16.F32.PACK_AB R18, RZ, R18 ;  /* 0x00000012ff12723e */ /* 0x000fca00000010ff */
[----:B------:R0:W-:Y:S01]  /*7c10*/  @P5 STG.E.U16 desc[UR50][R10.64+0x2], R18 ;  /* 0x000002120a005986 */ /* 0x0001e2000c101532 */
[----:B------:R-:W-:Y:S05]  /*7c20*/  @!P4 BRA `(.L_x_35) ;  /* 0x000000000004c947 */ /* 0x000fea0003800000 */
[----:B------:R2:W5:Y:S02]  /*7c30*/  LDG.E.LTC128B.U16 R14, desc[UR50][R4.64+0x10] ;  /* 0x00001032040e7981 */ /* 0x000564000c1e1520 */
.L_x_35:
[----:B------:R-:W-:Y:S05]  /*7c40*/  BSYNC B1 ;  /* 0x0000000000017941 */ /* 0x000fea0003800000 */
.L_x_34:
[----:B------:R-:W3:Y:S01]  /*7c50*/  LDL.LU R19, [R1+0x30] ;  /* 0x0000300001137983 */ /* 0x000ee20000300800 */
[----:B0----5:R-:W-:Y:S01]  /*7c60*/  IMAD.U32 R18, R14, 0x10000, RZ ;  /* 0x000100000e127824 */ /* 0x021fe200078e00ff */
[----:B------:R-:W-:Y:S01]  /*7c70*/  ISETP.GT.AND P1, PT, R0, 0x9, PT ;  /* 0x000000090000780c */ /* 0x000fe20003f24270 */
[----:B------:R-:W-:Y:S02]  /*7c80*/  BSSY B1, `(.L_x_36) ;  /* 0x0000008000017945 */ /* 0x000fe40003800000 */
[----:B------:R-:W-:Y:S01]  /*7c90*/  FMUL R18, R18, R16 ;  /* 0x0000001012127220 */ /* 0x000fe20000400000 */
[----:B------:R-:W-:-:S03]  /*7ca0*/  ISETP.GT.AND P5, PT, R3, RZ, P1 ;  /* 0x000000ff0300720c */ /* 0x000fc60000fa4270 */
[----:B---3--:R-:W-:-:S05]  /*7cb0*/  FFMA R18, R19, R2, R18 ;  /* 0x0000000213127223 */ /* 0x008fca0000000012 */
[----:B------:R-:W-:-:S05]  /*7cc0*/  F2FP.BF16.F32.PACK_AB R18, RZ, R18 ;  /* 0x00000012ff12723e */ /* 0x000fca00000010ff */
[----:B------:R0:W-:Y:S01]  /*7cd0*/  @P4 STG.E.U16 desc[UR50][R6.64+0x10], R18 ;  /* 0x0000101206004986 */ /* 0x0001e2000c101532 */
[----:B------:R-:W-:Y:S05]  /*7ce0*/  @!P5 BRA `(.L_x_37) ;  /* 0x000000000004d947 */ /* 0x000fea0003800000 */
[----:B------:R3:W5:Y:S02]  /*7cf0*/  LDG.E.LTC128B.U16 R14, desc[UR50][R4.64+0x12] ;  /* 0x00001232040e7981 */ /* 0x000764000c1e1520 */
.L_x_37:
[----:B------:R-:W-:Y:S05]  /*7d00*/  BSYNC B1 ;  /* 0x0000000000017941 */ /* 0x000fea0003800000 */
.L_x_36:
[----:B------:R-:W4:Y:S01]  /*7d10*/  LDL.LU R19, [R1+0x34] ;  /* 0x0000340001137983 */ /* 0x000f220000300800 */
[----:B0----5:R-:W-:Y:S01]  /*7d20*/  IMAD.U32 R18, R14, 0x10000, RZ ;  /* 0x000100000e127824 */ /* 0x021fe200078e00ff */
[----:B------:R-:W-:Y:S01]  /*7d30*/  ISETP.GT.AND P4, PT, R3, 0x8, P2 ;  /* 0x000000080300780c */ /* 0x000fe20001784270 */
[----:B------:R-:W-:Y:S02]  /*7d40*/  BSSY B1, `(.L_x_38) ;  /* 0x0000007000017945 */ /* 0x000fe40003800000 */
[----:B------:R-:W-:-:S04]  /*7d50*/  FMUL R18, R18, R16 ;  /* 0x0000001012127220 */ /* 0x000fc80000400000 */
[----:B----4-:R-:W-:-:S05]  /*7d60*/  FFMA R18, R19, R2, R18 ;  /* 0x0000000213127223 */ /* 0x010fca0000000012 */
[----:B------:R-:W-:-:S05]  /*7d70*/  F2FP.BF16.F32.PACK_AB R18, RZ, R18 ;  /* 0x00000012ff12723e */ /* 0x000fca00000010ff */
[----:B------:R0:W-:Y:S01]  /*7d80*/  @P5 STG.E.U16 desc[UR50][R6.64+0x12], R18 ;  /* 0x0000121206005986 */ /* 0x0001e2000c101532 */
[----:B------:R-:W-:Y:S05]  /*7d90*/  @!P4 BRA `(.L_x_39) ;  /* 0x000000000004c947 */ /* 0x000fea0003800000 */
[----:B------:R4:W5:Y:S02]  /*7da0*/  LDG.E.LTC128B.U16 R14, desc[UR50][R8.64+0x10] ;  /* 0x00001032080e7981 */ /* 0x000964000c1e1520 */
.L_x_39:
[----:B------:R-:W-:Y:S05]  /*7db0*/  BSYNC B1 ;  /* 0x0000000000017941 */ /* 0x000fea0003800000 */
.L_x_38:
[----:B------:R-:W2:Y:S01]  /*7dc0*/  LDL.LU R19, [R1+0x38] ;  /* 0x0000380001137983 */ /* 0x000ea20000300800 */
[----:B0----5:R-:W-:Y:S01]  /*7dd0*/  IMAD.U32 R18, R14, 0x10000, RZ ;  /* 0x000100000e127824 */ /* 0x021fe200078e00ff */
[----:B------:R-:W-:Y:S01]  /*7de0*/  ISETP.GT.AND P5, PT, R3, 0x8, P1 ;  /* 0x000000080300780c */ /* 0x000fe20000fa4270 */
[----:B------:R-:W-:Y:S02]  /*7df0*/  BSSY B1, `(.L_x_40) ;  /* 0x0000007000017945 */ /* 0x000fe40003800000 */
[----:B------:R-:W-:-:S04]  /*7e00*/  FMUL R18, R18, R16 ;  /* 0x0000001012127220 */ /* 0x000fc80000400000 */
[----:B--2---:R-:W-:-:S05]  /*7e10*/  FFMA R18, R19, R2, R18 ;  /* 0x0000000213127223 */ /* 0x004fca0000000012 */
[----:B------:R-:W-:-:S05]  /*7e20*/  F2FP.BF16.F32.PACK_AB R18, RZ, R18 ;  /* 0x00000012ff12723e */ /* 0x000fca00000010ff */
[----:B------:R0:W-:Y:S01]  /*7e30*/  @P4 STG.E.U16 desc[UR50][R10.64+0x10], R18 ;  /* 0x000010120a004986 */ /* 0x0001e2000c101532 */
[----:B------:R-:W-:Y:S05]  /*7e40*/  @!P5 BRA `(.L_x_41) ;  /* 0x000000000004d947 */ /* 0x000fea0003800000 */
[----:B------:R2:W5:Y:S02]  /*7e50*/  LDG.E.LTC128B.U16 R14, desc[UR50][R8.64+0x12] ;  /* 0x00001232080e7981 */ /* 0x000564000c1e1520 */
.L_x_41:
[----:B------:R-:W-:Y:S05]  /*7e60*/  BSYNC B1 ;  /* 0x0000000000017941 */ /* 0x000fea0003800000 */
.L_x_40:
[----:B------:R-:W3:Y:S04]  /*7e70*/  LDL.LU R233, [R1+0x3c] ;  /* 0x00003c0001e97983 */ /* 0x000ee80000300800 */
[----:B------:R1:W-:Y:S04]  /*7e80*/  STL.64 [R1+0x90], R6 ;  /* 0x0000900601007387 */ /* 0x0003e80000100a00 */
[----:B-1----:R-:W4:Y:S04]  /*7e90*/  LDL.64 R6, [R1+0x48] ;  /* 0x0000480001067983 */ /* 0x002f280000100a00 */
[----:B------:R-:W2:Y:S04]  /*7ea0*/  LDL.LU R19, [R1] ;  /* 0x0000000001137983 */ /* 0x000ea80000300800 */
[----:B------:R1:W-:Y:S04]  /*7eb0*/  STL [R1+0x88], R0 ;  /* 0x0000880001007387 */ /* 0x0003e80000100800 */
[----:B-1----:R-:W4:Y:S01]  /*7ec0*/  LDL R0, [R1+0x40] ;  /* 0x0000400001007983 */ /* 0x002f220000100800 */
[----:B------:R-:W-:-:S02]  /*7ed0*/  IMAD.MOV.U32 R13, RZ, RZ, R15 ;  /* 0x000000ffff0d7224 */ /* 0x000fc400078e000f */
[----:B0----5:R-:W-:Y:S01]  /*7ee0*/  IMAD.U32 R18, R14, 0x10000, RZ ;  /* 0x000100000e127824 */ /* 0x021fe200078e00ff */
[----:B------:R4:W-:Y:S01]  /*7ef0*/  STL.64 [R1+0x80], R4 ;  /* 0x0000800401007387 */ /* 0x0009e20000100a00 */
[----:B------:R-:W-:Y:S02]  /*7f00*/  IMAD R23, R23, 0x78, RZ ;  /* 0x0000007817177824 */ /* 0x000fe400078e02ff */
[----:B------:R-:W-:Y:S01]  /*7f10*/  FMUL R18, R18, R16 ;  /* 0x0000001012127220 */ /* 0x000fe20000400000 */
[----:B------:R-:W-:-:S03]  /*7f20*/  ISETP.GT.AND P4, PT, R3, 0x80, P0 ;  /* 0x000000800300780c */ /* 0x000fc60000784270 */
[----:B---3--:R-:W-:-:S05]  /*7f30*/  FFMA R18, R233, R2, R18 ;  /* 0x00000002e9127223 */ /* 0x008fca0000000012 */
[----:B------:R-:W-:Y:S01]  /*7f40*/  F2FP.BF16.F32.PACK_AB R18, RZ, R18 ;  /* 0x00000012ff12723e */ /* 0x000fe200000010ff */
[----:B----4-:R-:W-:Y:S02]  /*7f50*/  IMAD.WIDE.U32 R4, R0, 0x78, R12 ;  /* 0x0000007800047825 */ /* 0x010fe400078e000c */
[----:B------:R-:W3:Y:S02]  /*7f60*/  LDL.64 R12, [R1+0x50] ;  /* 0x00005000010c7983 */ /* 0x000ee40000100a00 */
[----:B------:R-:W-:Y:S02]  /*7f70*/  IMAD.IADD R233, R5, 0x1, R23 ;  /* 0x0000000105e97824 */ /* 0x000fe400078e0217 */
[----:B------:R0:W-:Y:S04]  /*7f80*/  @P5 STG.E.U16 desc[UR50][R10.64+0x12], R18 ;  /* 0x000012120a005986 */ /* 0x0001e8000c101532 */
[----:B------:R-:W-:Y:S04]  /*7f90*/  STL [R1+0x44], R23 ;  /* 0x0000441701007387 */ /* 0x000fe80000100800 */
[----:B------:R1:W-:Y:S01]  /*7fa0*/  STL [R1+0x34], R233 ;  /* 0x000034e901007387 */ /* 0x0003e20000100800 */
[----:B0-----:R-:W-:-:S02]  /*7fb0*/  PRMT R18, R14, 0x7610, R18 ;  /* 0x000076100e127816 */ /* 0x001fc40000000012 */
[----:B---3--:R-:W-:-:S05]  /*7fc0*/  IADD3 R13, P5, R12, R4, RZ ;  /* 0x000000040c0d7210 */ /* 0x008fca0007fbe0ff */
[----:B------:R-:W-:Y:S01]  /*7fd0*/  IMAD.X R15, R233, 0x1, R7, P5 ;  /* 0x00000001e90f7824 */ /* 0x000fe200028e0607 */
[C---:B------:R-:W-:Y:S01]  /*7fe0*/  LEA R12, P5, R13.reuse, R20, 0x1 ;  /* 0x000000140d0c7211 */ /* 0x040fe200078a08ff */
[----:B------:R-:W5:Y:S03]  /*7ff0*/  LDL.LU.64 R6, [R1+0x90] ;  /* 0x0000900001067983 */ /* 0x000f660000300a00 */
[----:B------:R-:W-:-:S05]  /*8000*/  LEA.HI.X R13, R13, R21, R15, 0x1, P5 ;  /* 0x000000150d0d7211 */ /* 0x000fca00028f0c0f */
[----:B------:R0:W3:Y:S02]  /*8010*/  @P4 LDG.E.LTC128B.U16 R18, desc[UR50][R12.64] ;  /* 0x000000320c124981 */ /* 0x0000e4000c1e1520 */
[----:B0-----:R-:W-:-:S04]  /*8020*/  IMAD.U32 R13, RZ, RZ, UR8 ;  /* 0x00000008ff0d7e24 */ /* 0x001fc8000f8e00ff */
[----:B------:R-:W-:-:S04]  /*8030*/  IMAD.WIDE.U32 R14, R13, 0xf0, R10 ;  /* 0x000000f00d0e7825 */ /* 0x000fc800078e000a */
[----:B------:R-:W-:Y:S01]  /*8040*/  @P4 IMAD.MOV.U32 R232, RZ, RZ, R14 ;  /* 0x000000ffffe84224 */ /* 0x000fe200078e000e */
[----:B------:R0:W-:Y:S01]  /*8050*/  STL.64 [R1+0x28], R14 ;  /* 0x0000280e01007387 */ /* 0x0001e20000100a00 */
[----:B---3--:R-:W-:-:S04]  /*8060*/  IMAD.U32 R12, R18, 0x10000, RZ ;  /* 0x00010000120c7824 */ /* 0x008fc800078e00ff */
[----:B------:R-:W-:-:S04]  /*8070*/  FMUL R12, R12, R16 ;  /* 0x000000100c0c7220 */ /* 0x000fc80000400000 */
[----:B--2---:R-:W-:Y:S01]  /*8080*/  FFMA R12, R19, R2, R12 ;  /* 0x00000002130c7223 */ /* 0x004fe2000000000c */
[----:B------:R-:W-:-:S04]  /*8090*/  IMAD.U32 R19, RZ, RZ, UR9 ;  /* 0x00000009ff137e24 */ /* 0x000fc8000f8e00ff */
[----:B------:R-:W-:Y:S01]  /*80a0*/  IMAD R19, R19, 0xf0, RZ ;  /* 0x000000f013137824 */ /* 0x000fe200078e02ff */
[----:B------:R-:W-:-:S03]  /*80b0*/  F2FP.BF16.F32.PACK_AB R12, RZ, R12 ;  /* 0x0000000cff0c723e */ /* 0x000fc600000010ff */
[----:B-1----:R-:W-:Y:S02]  /*80c0*/  IMAD.IADD R233, R15, 0x1, R19 ;  /* 0x000000010fe97824 */ /* 0x002fe400078e0213 */
[----:B0-----:R-:W-:-:S03]  /*80d0*/  IMAD.WIDE.U32 R14, R0, 0x78, R234 ;  /* 0x00000078000e7825 */ /* 0x001fc600078e00ea */
[----:B------:R0:W-:Y:S01]  /*80e0*/  @P4 STG.E.U16 desc[UR50][R232.64], R12 ;  /* 0x0000000ce8004986 */ /* 0x0001e2000c101532 */
[----:B------:R-:W-:Y:S02]  /*80f0*/  IMAD.IADD R23, R23, 0x1, R15 ;  /* 0x0000000117177824 */ /* 0x000fe400078e020f */
[----:B------:R-:W-:Y:S01]  /*8100*/  IMAD.MOV.U32 R22, RZ, RZ, R14 ;  /* 0x000000ffff167224 */ /* 0x000fe200078e000e */
[----:B------:R1:W-:Y:S03]  /*8110*/  STL.64 [R1+0x70], R14 ;  /* 0x0000700e01007387 */ /* 0x0003e60000100a00 */
[----:B0-----:R-:W-:Y:S02]  /*8120*/  IMAD.WIDE.U32 R12, R17, R0, R22 ;  /* 0x00000000110c7225 */ /* 0x001fe400078e0016 */
[----:B------:R0:W5:Y:S01]  /*8130*/  LDL.LU R0, [R1+0x88] ;  /* 0x0000880001007983 */ /* 0x0001620000300800 */
[----:B-1----:R-:W-:-:S03]  /*8140*/  IADD3 R14, P4, R236, R12, RZ ;  /* 0x0000000cec0e7210 */ /* 0x002fc60007f9e0ff */
[----:B------:R-:W2:Y:S04]  /*8150*/  LDL R15, [R1+0x60] ;  /* 0x00006000010f7983 */ /* 0x000ea80000100800 */
[----:B------:R-:W3:Y:S01]  /*8160*/  LDL R12, [R1+0x58] ;  /* 0x00005800010c7983 */ /* 0x000ee20000100800 */
[----:B--2---:R-:W-:-:S03]  /*8170*/  IADD3.X R15, R237, R15, R13, P4, !PT ;  /* 0x0000000fed0f7210 */ /* 0x004fc600027fe40d */
[----:B------:R-:W2:Y:S01]  /*8180*/  LDL R13, [R1+0x5c] ;  /* 0x00005c00010d7983 */ /* 0x000ea20000100800 */
[----:B---3--:R-:W-:-:S03]  /*8190*/  IMAD.WIDE.U32 R14, R12, UR41, R14 ;  /* 0x000000290c0e7c25 */ /* 0x008fc6000f8e000e */
[----:B------:R-:W-:Y:S01]  /*81a0*/  LEA R12, P4, R14, R20, 0x1 ;  /* 0x000000140e0c7211 */ /* 0x000fe200078808ff */
[----:B------:R-:W-:Y:S01]  /*81b0*/  BSSY B1, `(.L_x_42) ;  /* 0x0000009000017945 */ /* 0x000fe20003800000 */
[----:B--2---:R-:W-:-:S05]  /*81c0*/  IMAD.IADD R13, R13, 0x1, R15 ;  /* 0x000000010d0d7824 */ /* 0x004fca00078e020f */
[----:B------:R-:W-:Y:S02]  /*81d0*/  LEA.HI.X R13, R14, R21, R13, 0x1, P4 ;  /* 0x000000150e0d7211 */ /* 0x000fe400020f0c0d */
[----:B------:R-:W-:Y:S02]  /*81e0*/  IADD3 R14, P5, R234, R4, RZ ;  /* 0x00000004ea0e7210 */ /* 0x000fe40007fbe0ff */
[----:B------:R0:W5:Y:S04]  /*81f0*/  LDL.LU.64 R4, [R1+0x80] ;  /* 0x0000800001047983 */ /* 0x0001680000300a00 */
[----:B------:R0:W-:Y:S01]  /*8200*/  STL [R1], R14 ;  /* 0x0000000e01007387 */ /* 0x0001e20000100800 */
[----:B------:R-:W-:-:S13]  /*8210*/  ISETP.GT.AND P4, PT, R3, 0x80, P3 ;  /* 0x000000800300780c */ /* 0x000fda0001f84270 */
[----:B0-----:R-:W-:Y:S05]  /*8220*/  @!P4 BRA `(.L_x_43) ;  /* 0x000000000004c947 */ /* 0x001fea0003800000 */
[----:B------:R0:W5:Y:S02]  /*8230*/  LDG.E.LTC128B.U16 R18, desc[UR50][R12.64+0x2] ;  /* 0x000002320c127981 */ /* 0x000164000c1e1520 */
.L_x_43:
[----:B------:R-:W-:Y:S05]  /*8240*/  BSYNC B1 ;  /* 0x0000000000017941 */ /* 0x000fea0003800000 */
.L_x_42:
[----:B------:R-:W2:Y:S04]  /*8250*/  LDL.LU R14, [R1+0x34] ;  /* 0x00003400010e7983 */ /* 0x000ea80000300800 */
[----:B------:R-:W3:Y:S04]  /*8260*/  LDL R15, [R1+0x4] ;  /* 0x00000400010f7983 */ /* 0x000ee80000100800 */
[----:B------:R0:W-:Y:S04]  /*8270*/  STL.64 [R1+0x98], R12 ;  /* 0x0000980c01007387 */ /* 0x0001e80000100a00 */
[----:B0-----:R-:W4:Y:S04]  /*8280*/  LDL.64 R12, [R1] ;  /* 0x00000000010c7983 */ /* 0x001f280000100a00 */
[----:B------:R0:W-:Y:S04]  /*8290*/  STL.64 [R1+0x90], R8 ;  /* 0x0000900801007387 */ /* 0x0001e80000100a00 */
[----:B0-----:R-:W4:Y:S04]  /*82a0*/  LDL.64 R8, [R1+0x48] ;  /* 0x0000480001087983 */ /* 0x001f280000100a00 */
[----:B-----5:R0:W-:Y:S04]  /*82b0*/  STL.64 [R1+0x88], R6 ;  /* 0x0000880601007387 */ /* 0x0201e80000100a00 */
[----:B0-----:R0:W2:Y:S04]  /*82c0*/  LDL.64 R6, [R1] ;  /* 0x0000000001067983 */ /* 0x0010a80000100a00 */
[----:B------:R3:W-:Y:S01]  /*82d0*/  STL.64 [R1+0x80], R4 ;  /* 0x0000800401007387 */ /* 0x0007e20000100a00 */
[----:B--2---:R-:W-:-:S02]  /*82e0*/  IMAD.MOV.U32 R7, RZ, RZ, R14 ;  /* 0x000000ffff077224 */ /* 0x004fc400078e000e */
[----:B------:R-:W-:-:S04]  /*82f0*/  IMAD.U32 R14, R18, 0x10000, RZ ;  /* 0x00010000120e7824 */ /* 0x000fc800078e00ff */
[----:B------:R-:W-:-:S04]  /*8300*/  FMUL R14, R14, R16 ;  /* 0x000000100e0e7220 */ /* 0x000fc80000400000 */
[----:B---3--:R-:W-:Y:S02]  /*8310*/  FFMA R5, R15, R2, R14 ;  /* 0x000000020f057223 */ /* 0x008fe4000000000e */
[----:B------:R-:W2:Y:S01]  /*8320*/  LDL.64 R14, [R1+0x50] ;  /* 0x00005000010e7983 */ /* 0x000ea20000100a00 */
[----:B----4-:R-:W-:Y:S02]  /*8330*/  IMAD.MOV.U32 R6, RZ, RZ, R12 ;  /* 0x000000ffff067224 */ /* 0x010fe400078e000c */
[----:B------:R-:W-:Y:S01]  /*8340*/  IMAD.X R7, R7, 0x1, R235, P5 ;  /* 0x0000000107077824 */ /* 0x000fe200028e06eb */
[----:B------:R0:W5:Y:S04]  /*8350*/  LDL.LU.64 R12, [R1+0x98] ;  /* 0x00009800010c7983 */ /* 0x0001680000300a00 */
[----:B------:R1:W-:Y:S01]  /*8360*/  STL [R1+0x4], R7 ;  /* 0x0000040701007387 */ /* 0x0003e20000100800 */
[----:B------:R-:W-:Y:S01]  /*8370*/  BSSY B1, `(.L_x_44) ;  /* 0x0000017000017945 */ /* 0x000fe20003800000 */
[----:B--2---:R-:W-:-:S05]  /*8380*/  IADD3 R14, P5, R6, R14, RZ ;  /* 0x0000000e060e7210 */ /* 0x004fca0007fbe0ff */
[----:B------:R-:W-:Y:S01]  /*8390*/  IMAD.X R15, R7, 0x1, R9, P5 ;  /* 0x00000001070f7824 */ /* 0x000fe200028e0609 */
[C---:B------:R-:W-:Y:S01]  /*83a0*/  LEA R6, P5, R14.reuse, R20, 0x1 ;  /* 0x000000140e067211 */ /* 0x040fe200078a08ff */
[----:B------:R0:W5:Y:S03]  /*83b0*/  LDL.LU.64 R8, [R1+0x90] ;  /* 0x0000900001087983 */ /* 0x0001660000300a00 */
[----:B-1----:R-:W-:Y:S01]  /*83c0*/  LEA.HI.X R7, R14, R21, R15, 0x1, P5 ;  /* 0x000000150e077211 */ /* 0x002fe200028f0c0f */
[----:B------:R-:W-:Y:S01]  /*83d0*/  IMAD.U32 R15, RZ, RZ, UR8 ;  /* 0x00000008ff0f7e24 */ /* 0x000fe2000f8e00ff */
[----:B------:R-:W-:-:S03]  /*83e0*/  F2FP.BF16.F32.PACK_AB R14, RZ, R5 ;  /* 0x00000005ff0e723e */ /* 0x000fc600000010ff */
[----:B------:R-:W-:Y:S01]  /*83f0*/  IMAD.WIDE.U32 R4, R15, 0xf0, R10 ;  /* 0x000000f00f047825 */ /* 0x000fe200078e000a */
[----:B------:R1:W-:Y:S03]  /*8400*/  STL.64 [R1+0x38], R6 ;  /* 0x0000380601007387 */ /* 0x0003e60000100a00 */
[----:B------:R-:W-:Y:S01]  /*8410*/  IMAD.IADD R15, R19, 0x1, R5 ;  /* 0x00000001130f7824 */ /* 0x000fe200078e0205 */
[----:B------:R-:W-:Y:S01]  /*8420*/  PRMT R19, R14, 0x7610, R19 ;  /* 0x000076100e137816 */ /* 0x000fe20000000013 */
[----:B------:R-:W-:Y:S01]  /*8430*/  IMAD.MOV.U32 R14, RZ, RZ, R4 ;  /* 0x000000ffff0e7224 */ /* 0x000fe200078e0004 */
[----:B-1----:R0:W5:Y:S01]  /*8440*/  LDL.LU.64 R6, [R1+0x88] ;  /* 0x0000880001067983 */ /* 0x0021620000300a00 */
[----:B------:R-:W-:-:S03]  /*8450*/  ISETP.GT.AND P5, PT, R3, 0x88, P0 ;  /* 0x000000880300780c */ /* 0x000fc600007a4270 */
[----:B------:R1:W-:Y:S04]  /*8460*/  STL.64 [R1+0x30], R4 ;  /* 0x0000300401007387 */ /* 0x0003e80000100a00 */
[----:B------:R0:W-:Y:S04]  /*8470*/  @P4 STG.E.U16 desc[UR50][R14.64+0x2], R19 ;  /* 0x000002130e004986 */ /* 0x0001e8000c101532 */
[----:B-1----:R0:W5:Y:S04]  /*8480*/  LDL.LU.64 R4, [R1+0x80] ;  /* 0x0000800001047983 */ /* 0x0021680000300a00 */
[----:B------:R0:W-:Y:S01]  /*8490*/  STL.S16 [R1+0x7c], R18 ;  /* 0x00007c1201007387 */ /* 0x0001e20000100600 */
[----:B------:R-:W-:Y:S05]  /*84a0*/  @!P5 BRA `(.L_x_45) ;  /* 0x00000000000cd947 */ /* 0x000fea0003800000 */
[----:B0-----:R-:W2:Y:S04]  /*84b0*/  LDL.LU.64 R18, [R1+0x38] ;  /* 0x0000380001127983 */ /* 0x001ea80000300a00 */
[----:B--2---:R-:W2:Y:S04]  /*84c0*/  LDG.E.LTC128B.U16 R18, desc[UR50][R18.64] ;  /* 0x0000003212127981 */ /* 0x004ea8000c1e1520 */
[----:B--2---:R1:W-:Y:S02]  /*84d0*/  STL [R1+0x7c], R18 ;  /* 0x00007c1201007387 */ /* 0x0043e40000100800 */
.L_x_45:
[----:B------:R-:W-:Y:S05]  /*84e0*/  BSYNC B1 ;  /* 0x0000000000017941 */ /* 0x000fea0003800000 */
.L_x_44:
[----:B-----5:R2:W-:Y:S04]  /*84f0*/  STL.64 [R1+0xa0], R12 ;  /* 0x0000a00c01007387 */ /* 0x0205e80000100a00 */
[----:B--2---:R-:W2:Y:S04]  /*8500*/  LDL.64 R12, [R1+0x28] ;  /* 0x00002800010c7983 */ /* 0x004ea80000100a00 */
[----:B------:R3:W-:Y:S04]  /*8510*/  STL.64 [R1+0x98], R10 ;  /* 0x0000980a01007387 */ /* 0x0007e80000100a00 */
[----:B---3--:R-:W3:Y:S04]  /*8520*/  LDL.LU R10, [R1+0x8] ;  /* 0x00000800010a7983 */ /* 0x008ee80000300800 */
[----:B------:R4:W-:Y:S04]  /*8530*/  STL.64 [R1+0x90], R8 ;  /* 0x0000900801007387 */ /* 0x0009e80000100a00 */
[----:B----4-:R-:W4:Y:S04]  /*8540*/  LDL.LU.64 R8, [R1+0x70] ;  /* 0x0000700001087983 */ /* 0x010f280000300a00 */
[----:B0-----:R-:W4:Y:S04]  /*8550*/  LDL R19, [R1+0x40] ;  /* 0x0000400001137983 */ /* 0x001f280000100800 */
[----:B------:R0:W-:Y:S04]  /*8560*/  STL.64 [R1+0x88], R6 ;  /* 0x0000880601007387 */ /* 0x0001e80000100a00 */
[----:B0-----:R-:W4:Y:S04]  /*8570*/  LDL R6, [R1+0x60] ;  /* 0x0000600001067983 */ /* 0x001f280000100800 */
[----:B------:R-:W4:Y:S04]  /*8580*/  LDL R7, [R1+0x58] ;  /* 0x0000580001077983 */ /* 0x000f280000100800 */
[----:B------:R0:W-:Y:S04]  /*8590*/  STL [R1+0x84], R4 ;  /* 0x0000840401007387 */ /* 0x0001e80000100800 */
[----:B0-----:R-:W1:Y:S01]  /*85a0*/  LDL.LU R4, [R1+0x7c] ;  /* 0x00007c0001047983 */ /* 0x001e620000300800 */
[----:B------:R-:W-:-:S03]  /*85b0*/  IMAD.U32 R11, RZ, RZ, UR8 ;  /* 0x00000008ff0b7e24 */ /* 0x000fc6000f8e00ff */
[----:B------:R-:W-:Y:S01]  /*85c0*/  STL [R1+0x80], R0 ;  /* 0x0000800001007387 */ /* 0x000fe20000100800 */
[----:B------:R-:W-:Y:S02]  /*85d0*/  IMAD.SHL.U32 R11, R11, 0x10, RZ ;  /* 0x000000100b0b7824 */ /* 0x000fe400078e00ff */
[----:B-1----:R-:W-:-:S04]  /*85e0*/  IMAD.U32 R18, R4, 0x10000, RZ ;  /* 0x0001000004127824 */ /* 0x002fc800078e00ff */
[----:B------:R-:W-:-:S04]  /*85f0*/  FMUL R18, R18, R16 ;  /* 0x0000001012127220 */ /* 0x000fc80000400000 */
[----:B---3--:R-:W-:Y:S01]  /*8600*/  FFMA R18, R10, R2, R18 ;  /* 0x000000020a127223 */ /* 0x008fe20000000012 */
[----:B--2---:R-:W-:Y:S02]  /*8610*/  IADD3 R10, P4, R11, R12, RZ ;  /* 0x0000000c0b0a7210 */ /* 0x004fe40007f9e0ff */
[----:B------:R0:W5:Y:S02]  /*8620*/  LDL.LU.64 R12, [R1+0xa0] ;  /* 0x0000a000010c7983 */ /* 0x0001640000300a00 */
[----:B------:R-:W-:Y:S02]  /*8630*/  F2FP.BF16.F32.PACK_AB R18, RZ, R18 ;  /* 0x00000012ff12723e */ /* 0x000fe400000010ff */
[----:B------:R-:W2:Y:S02]  /*8640*/  LDL R11, [R1+0x20] ;  /* 0x00002000010b7983 */ /* 0x000ea40000100800 */
[----:B--2---:R-:W-:Y:S01]  /*8650*/  IMAD.X R11, R233, 0x1, R11, P4 ;  /* 0x00000001e90b7824 */ /* 0x004fe200020e060b */
[----:B----4-:R-:W-:-:S05]  /*8660*/  IADD3 R8, P4, R234, R8, RZ ;  /* 0x00000008ea087210 */ /* 0x010fca0007f9e0ff */
[----:B------:R-:W-:Y:S01]  /*8670*/  IMAD.X R9, R23, 0x1, R235, P4 ;  /* 0x0000000117097824 */ /* 0x000fe200020e06eb */
[----:B------:R1:W-:Y:S02]  /*8680*/  @P5 STG.E.U16 desc[UR50][R10.64], R18 ;  /* 0x000000120a005986 */ /* 0x0003e4000c101532 */
[----:B-1----:R-:W-:-:S03]  /*8690*/  IMAD.WIDE.U32 R18, R17, R19, R8 ;  /* 0x0000001311127225 */ /* 0x002fc600078e0008 */
[----:B------:R-:W-:Y:S01]  /*86a0*/  IADD3 R18, P4, R236, R18, RZ ;  /* 0x00000012ec127210 */ /* 0x000fe20007f9e0ff */
[----:B------:R1:W-:Y:S03]  /*86b0*/  STL.64 [R1+0x68], R10 ;  /* 0x0000680a01007387 */ /* 0x0003e60000100a00 */
[----:B------:R-:W-:-:S03]  /*86c0*/  IADD3.X R19, R237, R6, R19, P4, !PT ;  /* 0x00000006ed137210 */ /* 0x000fc600027fe413 */
[----:B------:R-:W-:Y:S01]  /*86d0*/  IMAD.WIDE.U32 R6, R7, UR41, R18 ;  /* 0x0000002907067c25 */ /* 0x000fe2000f8e0012 */
[----:B-1----:R0:W5:Y:S04]  /*86e0*/  LDL.LU.64 R10, [R1+0x98] ;  /* 0x00009800010a7983 */ /* 0x0021680000300a00 */
[----:B------:R1:W-:Y:S04]  /*86f0*/  STL.64 [R1+0x70], R8 ;  /* 0x0000700801007387 */ /* 0x0003e80000100a00 */
[----:B-1----:R0:W5:Y:S04]  /*8700*/  LDL.LU.64 R8, [R1+0x90] ;  /* 0x0000900001087983 */ /* 0x0021680000300a00 */
[----:B------:R-:W2:Y:S01]  /*8710*/  LDL R19, [R1+0x5c] ;  /* 0x00005c0001137983 */ /* 0x000ea20000100800 */
[----:B------:R-:W-:-:S02]  /*8720*/  LEA R18, P4, R6, R20, 0x1 ;  /* 0x0000001406127211 */ /* 0x000fc400078808ff */
[----:B------:R-:W-:Y:S02]  /*8730*/  PRMT R0, R4, 0x7610, R0 ;  /* 0x0000761004007816 */ /* 0x000fe40000000000 */
[----:B------:R-:W-:Y:S02]  /*8740*/  ISETP.GT.AND P5, PT, R3, 0x88, P3 ;  /* 0x000000880300780c */ /* 0x000fe40001fa4270 */
[----:B--2---:R-:W-:-:S04]  /*8750*/  IADD3 R19, R19, R7, RZ ;  /* 0x0000000713137210 */ /* 0x004fc80007ffe0ff */
[----:B------:R-:W-:Y:S02]  /*8760*/  LEA.HI.X R19, R6, R21, R19, 0x1, P4 ;  /* 0x0000001506137211 */ /* 0x000fe400020f0c13 */
[----:B------:R0:W5:Y:S04]  /*8770*/  LDL.LU.64 R6, [R1+0x88] ;  /* 0x0000880001067983 */ /* 0x0001680000300a00 */
[----:B------:R0:W5:Y:S04]  /*8780*/  LDL.LU R4, [R1+0x84] ;  /* 0x0000840001047983 */ /* 0x0001680000300800 */
[----:B------:R1:W-:Y:S04]  /*8790*/  STL.S16 [R1+0x38], R0 ;  /* 0x0000380001007387 */ /* 0x0003e80000100600 */
[----:B-1----:R0:W5:Y:S01]  /*87a0*/  LDL.LU R0, [R1+0x80] ;  /* 0x0000800001007983 */ /* 0x0021620000300800 */
[----:B------:R-:W-:Y:S04]  /*87b0*/  BSSY B1, `(.L_x_46) ;  /* 0x0000006000017945 */ /* 0x000fe80003800000 */
[----:B------:R-:W-:Y:S05]  /*87c0*/  @!P5 BRA `(.L_x_47) ;  /* 0x000000000010d947 */ /* 0x000fea0003800000 */
[----:B-----5:R1:W-:Y:S04]  /*87d0*/  STL [R1+0x80], R0 ;  /* 0x0000800001007387 */ /* 0x0203e80000100800 */
[----:B-1----:R-:W2:Y:S04]  /*87e0*/  LDG.E.LTC128B.U16 R0, desc[UR50][R18.64+0x2] ;  /* 0x0000023212007981 */ /* 0x002ea8000c1e1520 */
[----:B--2---:R1:W-:Y:S04]  /*87f0*/  STL [R1+0x38], R0 ;  /* 0x0000380001007387 */ /* 0x0043e80000100800 */
[----:B-1----:R1:W5:Y:S02]  /*8800*/  LDL.LU R0, [R1+0x80] ;  /* 0x0000800001007983 */ /* 0x0023640000300800 */
.L_x_47:
[----:B------:R-:W-:Y:S05]  /*8810*/  BSYNC B1 ;  /* 0x0000000000017941 */ /* 0x000fea0003800000 */
.L_x_46:
[----:B-----5:R2:W-:Y:S04]  /*8820*/  STL.64 [R1+0xa8], R12 ;  /* 0x0000a80c01007387 */ /* 0x0205e80000100a00 */
[----:B--2---:R-:W2:Y:S04]  /*8830*/  LDL.64 R12, [R1+0x30] ;  /* 0x00003000010c7983 */ /* 0x004ea80000100a00 */
[----:B------:R3:W-:Y:S04]  /*8840*/  STL [R1+0xa0], R10 ;  /* 0x0000a00a01007387 */ /* 0x0007e80000100800 */
[----:B---3--:R-:W3:Y:S04]  /*8850*/  LDL.LU R10, [R1+0xc] ;  /* 0x00000c00010a7983 */ /* 0x008ee80000300800 */
[----:B------:R-:W-:Y:S04]  /*8860*/  STL [R1+0x9c], R9 ;  /* 0x00009c0901007387 */ /* 0x000fe80000100800 */
[----:B------:R-:W-:Y:S04]  /*8870*/  STL [R1+0x98], R8 ;  /* 0x0000980801007387 */ /* 0x000fe80000100800 */
[----:B------:R-:W-:Y:S04]  /*8880*/  STL.64 [R1+0x90], R6 ;  /* 0x0000900601007387 */ /* 0x000fe80000100a00 */
[----:B------:R-:W-:Y:S04]  /*8890*/  STL [R1+0x88], R5 ;  /* 0x0000880501007387 */ /* 0x000fe80000100800 */
[----:B------:R4:W-:Y:S04]  /*88a0*/  STL [R1+0x84], R4 ;  /* 0x0000840401007387 */ /* 0x0009e80000100800 */
[----:B----4-:R-:W4:Y:S01]  /*88b0*/  LDL.LU R4, [R1+0x38] ;  /* 0x0000380001047983 */ /* 0x010f220000300800 */
[----:B------:R-:W-:-:S03]  /*88c0*/  IMAD.U32 R7, RZ, RZ, UR8 ;  /* 0x00000008ff077e24 */ /* 0x000fc6000f8e00ff */
[----:B------:R0:W-:Y:S01]  /*88d0*/  STL [R1+0x80], R0 ;  /* 0x0000800001007387 */ /* 0x0001e20000100800 */
[----:B------:R-:W-:Y:S02]  /*88e0*/  IMAD.SHL.U32 R7, R7, 0x10, RZ ;  /* 0x0000001007077824 */ /* 0x000fe400078e00ff */
[----:B----4-:R-:W-:-:S04]  /*88f0*/  IMAD.U32 R6, R4, 0x10000, RZ ;  /* 0x0001000004067824 */ /* 0x010fc800078e00ff */
[----:B------:R-:W-:-:S04]  /*8900*/  FMUL R6, R6, R16 ;  /* 0x0000001006067220 */ /* 0x000fc80000400000 */
[----:B---3--:R-:W-:Y:S01]  /*8910*/  FFMA R10, R10, R2, R6 ;  /* 0x000000020a0a7223 */ /* 0x008fe20000000006 */
[----:B--2---:R-:W-:Y:S02]  /*8920*/  IADD3 R6, P4, R7, R12, RZ ;  /* 0x0000000c07067210 */ /* 0x004fe40007f9e0ff */
[----:B------:R2:W5:Y:S04]  /*8930*/  LDL.LU.64 R12, [R1+0xa8] ;  /* 0x0000a800010c7983 */ /* 0x0005680000300a00 */
[----:B------:R-:W3:Y:S01]  /*8940*/  LDL R7, [R1+0x20] ;  /* 0x0000200001077983 */ /* 0x000ee20000100800 */
[----:B------:R-:W-:-:S03]  /*8950*/  F2FP.BF16.F32.PACK_AB R9, RZ, R10 ;  /* 0x0000000aff09723e */ /* 0x000fc600000010ff */
[----:B------:R2:W5:Y:S01]  /*8960*/  LDL.LU R10, [R1+0xa0] ;  /* 0x0000a000010a7983 */ /* 0x0005620000300800 */
[----:B------:R-:W-:Y:S02]  /*8970*/  PRMT R8, R9, 0x7610, R8 ;  /* 0x0000761009087816 */ /* 0x000fe40000000008 */
[----:B0-----:R-:W-:Y:S01]  /*8980*/  PRMT R0, R4, 0x7610, R0 ;  /* 0x0000761004007816 */ /* 0x001fe20000000000 */
[----:B------:R2:W5:Y:S01]  /*8990*/  LDL.LU R9, [R1+0x9c] ;  /* 0x00009c0001097983 */ /* 0x0005620000300800 */
[----:B------:R-:W-:-:S03]  /*89a0*/  PRMT R5, R8, 0x7610, R5 ;  /* 0x0000761008057816 */ /* 0x000fc60000000005 */
[----:B------:R2:W5:Y:S01]  /*89b0*/  LDL.LU R8, [R1+0x98] ;  /* 0x0000980001087983 */ /* 0x0005620000300800 */
[----:B---3--:R-:W-:Y:S01]  /*89c0*/  IMAD.X R7, R7, 0x1, R15, P4 ;  /* 0x0000000107077824 */ /* 0x008fe200020e060f */
[----:B------:R-:W-:-:S04]  /*89d0*/  ISETP.GT.AND P4, PT, R3, 0x80, P2 ;  /* 0x000000800300780c */ /* 0x000fc80001784270 */
[----:B------:R-:W-:Y:S04]  /*89e0*/  STL.64 [R1+0x8], R6 ;  /* 0x0000080601007387 */ /* 0x000fe80000100a00 */
[----:B------:R0:W-:Y:S04]  /*89f0*/  @P5 STG.E.U16 desc[UR50][R6.64+0x2], R5 ;  /* 0x0000020506005986 */ /* 0x0001e8000c101532 */
[----:B0-----:R2:W5:Y:S04]  /*8a00*/  LDL.LU.64 R6, [R1+0x90] ;  /* 0x0000900001067983 */ /* 0x0015680000300a00 */
[----:B------:R2:W5:Y:S04]  /*8a10*/  LDL.LU R5, [R1+0x88] ;  /* 0x0000880001057983 */ /* 0x0005680000300800 */
[----:B------:R2:W5:Y:S04]  /*8a20*/  LDL.LU R4, [R1+0x84] ;  /* 0x0000840001047983 */ /* 0x0005680000300800 */
[----:B------:R0:W-:Y:S04]  /*8a30*/  STL.S16 [R1+0x38], R0 ;  /* 0x0000380001007387 */ /* 0x0001e80000100600 */
[----:B0-----:R2:W5:Y:S01]  /*8a40*/  LDL.LU R0, [R1+0x80] ;  /* 0x0000800001007983 */ /* 0x0015620000300800 */
[----:B------:R-:W-:Y:S04]  /*8a50*/  BSSY B1, `(.L_x_48) ;  /* 0x0000006000017945 */ /* 0x000fe80003800000 */
[----:B------:R-:W-:Y:S05]  /*8a60*/  @!P4 BRA `(.L_x_49) ;  /* 0x000000000010c947 */ /* 0x000fea0003800000 */
[----:B-----5:R0:W-:Y:S04]  /*8a70*/  STL [R1+0x80], R0 ;  /* 0x0000800001007387 */ /* 0x0201e80000100800 */
[----:B0-----:R-:W3:Y:S04]  /*8a80*/  LDG.E.LTC128B.U16 R0, desc[UR50][R12.64+0x10] ;  /* 0x000010320c007981 */ /* 0x001ee8000c1e1520 */
[----:B---3--:R0:W-:Y:S04]  /*8a90*/  STL [R1+0x38], R0 ;  /* 0x0000380001007387 */ /* 0x0081e80000100800 */
[----:B0-----:R0:W5:Y:S02]  /*8aa0*/  LDL.LU R0, [R1+0x80] ;  /* 0x0000800001007983 */ /* 0x0011640000300800 */
.L_x_49:
[----:B------:R-:W-:Y:S05]  /*8ab0*/  BSYNC B1 ;  /* 0x0000000000017941 */ /* 0x000fea0003800000 */
.L_x_48:
[----:B------:R-:W3:Y:S04]  /*8ac0*/  LDL R232, [R1+0x38] ;  /* 0x0000380001e87983 */ /* 0x000ee80000100800 */
[----:B-----5:R4:W-:Y:S04]  /*8ad0*/  STL [R1+0x90], R6 ;  /* 0x0000900601007387 */ /* 0x0209e80000100800 */
[----:B----4-:R-:W4:Y:S04]  /*8ae0*/  LDL.LU R6, [R1+0x10] ;  /* 0x0000100001067983 */ /* 0x010f280000300800 */
[----:B------:R1:W-:Y:S04]  /*8af0*/  STL.64 [R1+0x88], R4 ;  /* 0x0000880401007387 */ /* 0x0003e80000100a00 */
[----:B-1----:R-:W2:Y:S04]  /*8b00*/  LDL.LU.64 R4, [R1+0x28] ;  /* 0x0000280001047983 */ /* 0x002ea80000300a00 */
[----:B------:R1:W-:Y:S01]  /*8b10*/  STL [R1+0x80], R0 ;  /* 0x0000800001007387 */ /* 0x0003e20000100800 */
[----:B---3--:R-:W-:-:S04]  /*8b20*/  IMAD.U32 R232, R232, 0x10000, RZ ;  /* 0x00010000e8e87824 */ /* 0x008fc800078e00ff */
[----:B------:R-:W-:-:S04]  /*8b30*/  FMUL R232, R232, R16 ;  /* 0x00000010e8e87220 */ /* 0x000fc80000400000 */
[----:B----4-:R-:W-:Y:S02]  /*8b40*/  FFMA R232, R6, R2, R232 ;  /* 0x0000000206e87223 */ /* 0x010fe400000000e8 */
[----:B------:R3:W5:Y:S01]  /*8b50*/  LDL.LU R6, [R1+0x90] ;  /* 0x0000900001067983 */ /* 0x0007620000300800 */
[----:B------:R-:W-:Y:S02]  /*8b60*/  ISETP.GT.AND P5, PT, R3, 0x80, P1 ;  /* 0x000000800300780c */ /* 0x000fe40000fa4270 */
[----:B------:R-:W-:-:S04]  /*8b70*/  F2FP.BF16.F32.PACK_AB R232, RZ, R232 ;  /* 0x000000e8ffe8723e */ /* 0x000fc800000010ff */
[----:B-1----:R-:W-:Y:S01]  /*8b80*/  PRMT R0, R232, 0x7610, R0 ;  /* 0x00007610e8007816 */ /* 0x002fe20000000000 */
[----:B--2---:R-:W-:Y:S02]  /*8b90*/  @P4 IMAD.MOV.U32 R232, RZ, RZ, R4 ;  /* 0x000000ffffe84224 */ /* 0x004fe400078e0004 */
[----:B------:R3:W5:Y:S04]  /*8ba0*/  LDL.LU.64 R4, [R1+0x88] ;  /* 0x0000880001047983 */ /* 0x0007680000300a00 */
[----:B------:R1:W-:Y:S04]  /*8bb0*/  @P4 STG.E.U16 desc[UR50][R232.64+0x10], R0 ;  /* 0x00001000e8004986 */ /* 0x0003e8000c101532 */
[----:B-1----:R3:W5:Y:S04]  /*8bc0*/  LDL.LU R0, [R1+0x80] ;  /* 0x0000800001007983 */ /* 0x0027680000300800 */
[----:B------:R-:W2:Y:S01]  /*8bd0*/  LDL.LU R233, [R1+0x38] ;  /* 0x0000380001e97983 */ /* 0x000ea20000300800 */
[----:B------:R-:W-:Y:S01]  /*8be0*/  BSSY B1, `(.L_x_50) ;  /* 0x0000004000017945 */ /* 0x000fe20003800000 */
[----:B--2---:R-:W-:-:S03]  /*8bf0*/  PRMT R232, R233, 0x7610, R232 ;  /* 0x00007610e9e87816 */ /* 0x004fc600000000e8 */
[----:B---3--:R-:W-:Y:S05]  /*8c00*/  @!P5 BRA `(.L_x_51) ;  /* 0x000000000004d947 */ /* 0x008fea0003800000 */
[----:B------:R1:W5:Y:S02]  /*8c10*/  LDG.E.LTC128B.U16 R232, desc[UR50][R12.64+0x12] ;  /* 0x000012320ce87981 */ /* 0x000364000c1e1520 */
.L_x_51:
[----:B------:R-:W-:Y:S05]  /*8c20*/  BSYNC B1 ;  /* 0x0000000000017941 */ /* 0x000fea0003800000 */
.L_x_50:
[----:B-----5:R2:W-:Y:S04]  /*8c30*/  STL [R1+0x80], R0 ;  /* 0x0000800001007387 */ /* 0x0205e80000100800 */
[----:B--2---:R-:W2:Y:S01]  /*8c40*/  LDL.LU R0, [R1+0x14] ;  /* 0x0000140001007983 */ /* 0x004ea20000300800 */
[----:B------:R-:W-:-:S04]  /*8c50*/  IMAD.U32 R233, R232, 0x10000, RZ ;  /* 0x00010000e8e97824 */ /* 0x000fc800078e00ff */
[----:B------:R-:W-:Y:S01]  /*8c60*/  FMUL R233, R233, R16 ;  /* 0x00000010e9e97220 */ /* 0x000fe20000400000 */
[----:B------:R-:W-:-:S03]  /*8c70*/  ISETP.GT.AND P4, PT, R3, 0x88, P2 ;  /* 0x000000880300780c */ /* 0x000fc60001784270 */
[----:B--2---:R-:W-:Y:S02]  /*8c80*/  FFMA R233, R0, R2, R233 ;  /* 0x0000000200e97223 */ /* 0x004fe400000000e9 */
[----:B------:R2:W5:Y:S01]  /*8c90*/  LDL.LU R0, [R1+0x80] ;  /* 0x0000800001007983 */ /* 0x0005620000300800 */
[----:B------:R-:W-:Y:S02]  /*8ca0*/  BSSY B1, `(.L_x_52) ;  /* 0x0000005000017945 */ /* 0x000fe40003800000 */
[----:B------:R-:W-:-:S05]  /*8cb0*/  F2FP.BF16.F32.PACK_AB R233, RZ, R233 ;  /* 0x000000e9ffe9723e */ /* 0x000fca00000010ff */
[----:B------:R2:W-:Y:S01]  /*8cc0*/  @P5 STG.E.U16 desc[UR50][R14.64+0x12], R233 ;  /* 0x000012e90e005986 */ /* 0x0005e2000c101532 */
[----:B------:R-:W-:Y:S05]  /*8cd0*/  @!P4 BRA `(.L_x_53) ;  /* 0x000000000004c947 */ /* 0x000fea0003800000 */
[----:B------:R3:W5:Y:S02]  /*8ce0*/  LDG.E.LTC128B.U16 R232, desc[UR50][R18.64+0x10] ;  /* 0x0000103212e87981 */ /* 0x000764000c1e1520 */
.L_x_53:
[----:B------:R-:W-:Y:S05]  /*8cf0*/  BSYNC B1 ;  /* 0x0000000000017941 */ /* 0x000fea0003800000 */
.L_x_52:
[----:B-----5:R4:W-:Y:S04]  /*8d00*/  STL [R1+0x88], R0 ;  /* 0x0000880001007387 */ /* 0x0209e80000100800 */
[----:B----4-:R-:W4:Y:S04]  /*8d10*/  LDL.LU R0, [R1+0x18] ;  /* 0x0000180001007983 */ /* 0x010f280000300800 */
[----:B------:R0:W-:Y:S04]  /*8d20*/  STL.64 [R1+0x80], R4 ;  /* 0x0000800401007387 */ /* 0x0001e80000100a00 */
[----:B0-----:R-:W3:Y:S01]  /*8d30*/  LDL.LU.64 R4, [R1+0x68] ;  /* 0x0000680001047983 */ /* 0x001ee20000300a00 */
[----:B--2---:R-:W-:-:S04]  /*8d40*/  IMAD.U32 R233, R232, 0x10000, RZ ;  /* 0x00010000e8e97824 */ /* 0x004fc800078e00ff */
[----:B------:R-:W-:Y:S01]  /*8d50*/  FMUL R233, R233, R16 ;  /* 0x00000010e9e97220 */ /* 0x000fe20000400000 */
[----:B------:R-:W-:Y:S01]  /*8d60*/  ISETP.GT.AND P5, PT, R3, 0x88, P1 ;  /* 0x000000880300780c */ /* 0x000fe20000fa4270 */
[----:B------:R-:W-:Y:S02]  /*8d70*/  BSSY B1, `(.L_x_54) ;  /* 0x000000a000017945 */ /* 0x000fe40003800000 */
[----:B----4-:R-:W-:Y:S02]  /*8d80*/  FFMA R233, R0, R2, R233 ;  /* 0x0000000200e97223 */ /* 0x010fe400000000e9 */
[----:B------:R0:W5:Y:S03]  /*8d90*/  LDL.LU R0, [R1+0x88] ;  /* 0x0000880001007983 */ /* 0x0001660000300800 */
[----:B------:R-:W-:-:S05]  /*8da0*/  F2FP.BF16.F32.PACK_AB R233, RZ, R233 ;  /* 0x000000e9ffe9723e */ /* 0x000fca00000010ff */
[----:B---3--:R2:W-:Y:S04]  /*8db0*/  @P4 STG.E.U16 desc[UR50][R4.64+0x10], R233 ;  /* 0x000010e904004986 */ /* 0x0085e8000c101532 */
[----:B--2---:R0:W5:Y:S04]  /*8dc0*/  LDL.LU.64 R4, [R1+0x80] ;  /* 0x0000800001047983 */ /* 0x0041680000300a00 */
[----:B------:R0:W-:Y:S01]  /*8dd0*/  STL.S16 [R1+0x18], R232 ;  /* 0x000018e801007387 */ /* 0x0001e20000100600 */
[----:B------:R-:W-:Y:S05]  /*8de0*/  @!P5 BRA `(.L_x_55) ;  /* 0x000000000008d947 */ /* 0x000fea0003800000 */
[----:B0-----:R-:W2:Y:S04]  /*8df0*/  LDG.E.LTC128B.U16 R232, desc[UR50][R18.64+0x12] ;  /* 0x0000123212e87981 */ /* 0x001ea8000c1e1520 */
[----:B--2---:R2:W-:Y:S02]  /*8e00*/  STL [R1+0x18], R232 ;  /* 0x000018e801007387 */ /* 0x0045e40000100800 */
.L_x_55:
[----:B------:R-:W-:Y:S05]  /*8e10*/  BSYNC B1 ;  /* 0x0000000000017941 */ /* 0x000fea0003800000 */
.L_x_54:
[----:B------:R-:W3:Y:S04]  /*8e20*/  LDL.LU R233, [R1+0x1c] ;  /* 0x00001c0001e97983 */ /* 0x000ee80000300800 */
[----:B------:R4:W-:Y:S04]  /*8e30*/  STL.64 [R1+0xc0], R26 ;  /* 0x0000c01a01007387 */ /* 0x0009e80000100a00 */
[----:B----4-:R-:W4:Y:S04]  /*8e40*/  LDL.LU.64 R26, [R1] ;  /* 0x00000000011a7983 */ /* 0x010f280000300a00 */
[----:B------:R0:W-:Y:S04]  /*8e50*/  STL.64 [R1+0xb8], R24 ;  /* 0x0000b81801007387 */ /* 0x0001e80000100a00 */
[----:B0-----:R-:W4:Y:S04]  /*8e60*/  LDL.64 R24, [R1+0x50] ;  /* 0x0000500001187983 */ /* 0x001f280000100a00 */
[----:B------:R0:W-:Y:S04]  /*8e70*/  STL.64 [R1+0xb0], R18 ;  /* 0x0000b01201007387 */ /* 0x0001e80000100a00 */
[----:B0-----:R-:W4:Y:S04]  /*8e80*/  LDL.64 R18, [R1+0x48] ;  /* 0x0000480001127983 */ /* 0x001f280000100a00 */
[----:B------:R-:W-:Y:S04]  /*8e90*/  STL [R1+0xac], R14 ;  /* 0x0000ac0e01007387 */ /* 0x000fe80000100800 */
[----:B------:R-:W-:Y:S04]  /*8ea0*/  STL [R1+0xa8], R11 ;  /* 0x0000a80b01007387 */ /* 0x000fe80000100800 */
[----:B------:R1:W-:Y:S04]  /*8eb0*/  STL.64 [R1+0xa0], R12 ;  /* 0x0000a00c01007387 */ /* 0x0003e80000100a00 */
[----:B-1----:R-:W4:Y:S04]  /*8ec0*/  LDL.LU.64 R12, [R1+0x8] ;  /* 0x00000800010c7983 */ /* 0x002f280000300a00 */
[----:B------:R0:W-:Y:S04]  /*8ed0*/  STL [R1+0x98], R10 ;  /* 0x0000980a01007387 */ /* 0x0001e80000100800 */
[----:B0-----:R-:W4:Y:S04]  /*8ee0*/  LDL R10, [R1+0x44] ;  /* 0x00004400010a7983 */ /* 0x001f280000100800 */
[----:B------:R0:W-:Y:S04]  /*8ef0*/  STL.64 [R1+0x90], R8 ;  /* 0x0000900801007387 */ /* 0x0001e80000100a00 */
[----:B0-----:R-:W2:Y:S04]  /*8f00*/  LDL.LU R9, [R1+0x18] ;  /* 0x0000180001097983 */ /* 0x001ea80000300800 */
[----:B-----5:R0:W-:Y:S04]  /*8f10*/  STL [R1+0x88], R0 ;  /* 0x0000880001007387 */ /* 0x0201e80000100800 */
[----:B0-----:R-:W4:Y:S01]  /*8f20*/  LDL R0, [R1+0x40] ;  /* 0x0000400001007983 */ /* 0x001f220000100800 */
[----:B------:R-:W-:-:S03]  /*8f30*/  ISETP.GT.AND P4, PT, R3, 0x100, P0 ;  /* 0x000001000300780c */ /* 0x000fc60000784270 */
[----:B------:R0:W-:Y:S04]  /*8f40*/  STL.64 [R1+0x80], R4 ;  /* 0x0000800401007387 */ /* 0x0001e80000100a00 */
[----:B0-----:R-:W4:Y:S04]  /*8f50*/  LDL R4, [R1+0x60] ;  /* 0x0000600001047983 */ /* 0x001f280000100800 */
[----:B------:R-:W4:Y:S01]  /*8f60*/  LDL R5, [R1+0x58] ;  /* 0x0000580001057983 */ /* 0x000f220000100800 */
[----:B--2---:R-:W-:-:S04]  /*8f70*/  IMAD.U32 R232, R9, 0x10000, RZ ;  /* 0x0001000009e87824 */ /* 0x004fc800078e00ff */
[----:B------:R-:W-:-:S04]  /*8f80*/  FMUL R232, R232, R16 ;  /* 0x00000010e8e87220 */ /* 0x000fc80000400000 */
[----:B---3--:R-:W-:-:S05]  /*8f90*/  FFMA R232, R233, R2, R232 ;  /* 0x00000002e9e87223 */ /* 0x008fca00000000e8 */
[----:B------:R-:W-:Y:S01]  /*8fa0*/  F2FP.BF16.F32.PACK_AB R232, RZ, R232 ;  /* 0x000000e8ffe8723e */ /* 0x000fe200000010ff */
[----:B----4-:R-:W-:-:S03]  /*8fb0*/  IMAD.MOV.U32 R233, RZ, RZ, R13 ;  /* 0x000000ffffe97224 */ /* 0x010fc600078e000d */
[----:B------:R-:W-:Y:S01]  /*8fc0*/  PRMT R11, R232, 0x7610, R11 ;  /* 0x00007610e80b7816 */ /* 0x000fe2000000000b */
[----:B------:R-:W-:Y:S02]  /*8fd0*/  IMAD.MOV.U32 R232, RZ, RZ, R12 ;  /* 0x000000ffffe87224 */ /* 0x000fe400078e000c */
[----:B------:R-:W-:-:S03]  /*8fe0*/  IMAD.WIDE.U32 R26, R0, 0x78, R26 ;  /* 0x00000078001a7825 */ /* 0x000fc600078e001a */
[----:B------:R0:W-:Y:S01]  /*8ff0*/  @P5 STG.E.U16 desc[UR50][R232.64+0x12], R11 ;  /* 0x0000120be8005986 */ /* 0x0001e2000c101532 */
[----:B------:R-:W-:-:S03]  /*9000*/  IMAD.IADD R12, R10, 0x1, R27 ;  /* 0x000000010a0c7824 */ /* 0x000fc600078e021b */
[----:B------:R1:W-:Y:S01]  /*9010*/  STL.64 [R1+0x10], R26 ;  /* 0x0000101a01007387 */ /* 0x0003e20000100a00 */
[----:B0-----:R-:W-:-:S03]  /*9020*/  IADD3 R11, P5, R24, R26, RZ ;  /* 0x0000001a180b7210 */ /* 0x001fc60007fbe0ff */
[----:B-1----:R0:W5:Y:S02]  /*9030*/  LDL.LU.64 R26, [R1+0xc0] ;  /* 0x0000c000011a7983 */ /* 0x0021640000300a00 */
[----:B------:R-:W-:Y:S02]  /*9040*/  IMAD.X R14, R12, 0x1, R19, P5 ;  /* 0x000000010c0e7824 */ /* 0x000fe400028e0613 */
[----:B------:R0:W5:Y:S04]  /*9050*/  LDL.LU.64 R24, [R1+0xb8] ;  /* 0x0000b80001187983 */ /* 0x0001680000300a00 */
[----:B------:R1:W-:Y:S01]  /*9060*/  STL [R1+0x2c], R12 ;  /* 0x00002c0c01007387 */ /* 0x0003e20000100800 */
[----:B------:R-:W-:-:S03]  /*9070*/  PRMT R8, R9, 0x7610, R8 ;  /* 0x0000761009087816 */ /* 0x000fc60000000008 */
[----:B------:R0:W5:Y:S01]  /*9080*/  LDL.LU.64 R18, [R1+0xb0] ;  /* 0x0000b00001127983 */ /* 0x0001620000300a00 */
[----:B-1----:R-:W-:-:S04]  /*9090*/  LEA R12, P5, R11, R20, 0x1 ;  /* 0x000000140b0c7211 */ /* 0x002fc800078a08ff */
[----:B------:R-:W-:Y:S02]  /*90a0*/  LEA.HI.X R13, R11, R21, R14, 0x1, P5 ;  /* 0x000000150b0d7211 */ /* 0x000fe400028f0c0e */
[----:B------:R0:W5:Y:S04]  /*90b0*/  LDL.LU R14, [R1+0xac] ;  /* 0x0000ac00010e7983 */ /* 0x0001680000300800 */
[----:B------:R-:W2:Y:S04]  /*90c0*/  @P4 LDG.E.LTC128B.U16 R8, desc[UR50][R12.64] ;  /* 0x000000320c084981 */ /* 0x000ea8000c1e1520 */
[----:B------:R0:W5:Y:S04]  /*90d0*/  LDL.LU R11, [R1+0xa8] ;  /* 0x0000a800010b7983 */ /* 0x0001680000300800 */
[----:B------:R0:W5:Y:S01]  /*90e0*/  LDL.LU.64 R12, [R1+0xa0] ;  /* 0x0000a000010c7983 */ /* 0x0001620000300a00 */
[----:B------:R-:W-:-:S03]  /*90f0*/  USHF.L.U64.HI UR4, UR8, 0x9, UR9 ;  /* 0x0000000908047899 */ /* 0x000fc60008010209 */
[----:B--2---:R1:W-:Y:S02]  /*9100*/  STL [R1+0x28], R8 ;  /* 0x0000280801007387 */ /* 0x0043e40000100800 */
[----:B-1----:R-:W-:-:S04]  /*9110*/  IMAD.U32 R8, R8, 0x10000, RZ ;  /* 0x0001000008087824 */ /* 0x002fc800078e00ff */
[----:B------:R-:W-:-:S04]  /*9120*/  FMUL R8, R8, R16 ;  /* 0x0000001008087220 */ /* 0x000fc80000400000 */
[----:B------:R-:W-:Y:S01]  /*9130*/  FFMA R224, R224, R2, R8 ;  /* 0x00000002e0e07223 */ /* 0x000fe20000000008 */
[----:B------:R-:W-:-:S05]  /*9140*/  IMAD.U32 R8, RZ, RZ, UR8 ;  /* 0x00000008ff087e24 */ /* 0x000fca000f8e00ff */
[----:B------:R-:W-:Y:S02]  /*9150*/  LEA R8, P5, R8, R6, 0x9 ;  /* 0x0000000608087211 */ /* 0x000fe400078a48ff */
[----:B------:R-:W-:Y:S02]  /*9160*/  F2FP.BF16.F32.PACK_AB R224, RZ, R224 ;  /* 0x000000e0ffe0723e */ /* 0x000fe400000010ff */
[----:B------:R-:W-:-:S05]  /*9170*/  IADD3.X R9, R7, UR4, RZ, P5, !PT ;  /* 0x0000000407097c10 */ /* 0x000fca000affe4ff */
[----:B------:R-:W-:Y:S04]  /*9180*/  STL.64 [R1], R8 ;  /* 0x0000000801007387 */ /* 0x000fe80000100a00 */
[----:B------:R1:W-:Y:S04]  /*9190*/  @P4 STG.E.U16 desc[UR50][R8.64], R224 ;  /* 0x000000e008004986 */ /* 0x0003e8000c101532 */
[----:B-1----:R-:W2:Y:S01]  /*91a0*/  LDL R224, [R1+0x5c] ;  /* 0x00005c0001e07983 */ /* 0x002ea20000100800 */
[----:B------:R-:W-:-:S03]  /*91b0*/  IMAD.WIDE.U32 R22, R0, 0x78, R22 ;  /* 0x0000007800167825 */ /* 0x000fc600078e0016 */
[----:B------:R-:W-:-:S04]  /*91c0*/  IADD3 R8, P4, R234, R22, RZ ;  /* 0x00000016ea087210 */ /* 0x000fc80007f9e0ff */
[----:B------:R-:W-:Y:S02]  /*91d0*/  IADD3.X R9, R235, R10, R23, P4, !PT ;  /* 0x0000000aeb097210 */ /* 0x000fe400027fe417 */
[----:B------:R0:W5:Y:S01]  /*91e0*/  LDL.LU R10, [R1+0x98] ;  /* 0x00009800010a7983 */ /* 0x0001620000300800 */
[----:B------:R-:W-:-:S03]  /*91f0*/  IMAD.WIDE.U32 R22, R17, R0, R8 ;  /* 0x0000000011167225 */ /* 0x000fc600078e0008 */
[----:B------:R-:W-:-:S04]  /*9200*/  IADD3 R22, P4, R236, R22, RZ ;  /* 0x00000016ec167210 */ /* 0x000fc80007f9e0ff */
[----:B------:R-:W-:-:S03]  /*9210*/  IADD3.X R23, R237, R4, R23, P4, !PT ;  /* 0x00000004ed177210 */ /* 0x000fc600027fe417 */
[----:B------:R-:W-:Y:S01]  /*9220*/  IMAD.WIDE.U32 R4, R5, UR41, R22 ;  /* 0x0000002905047c25 */ /* 0x000fe2000f8e0016 */
[----:B------:R1:W-:Y:S02]  /*9230*/  STL.64 [R1+0x18], R8 ;  /* 0x0000180801007387 */ /* 0x0003e40000100a00 */
[----:B------:R-:W-:Y:S02]  /*9240*/  LEA R22, P4, R4, R20, 0x1 ;  /* 0x0000001404167211 */ /* 0x000fe400078808ff */
[----:B-1----:R0:W5:Y:S04]  /*9250*/  LDL.LU.64 R8, [R1+0x90] ;  /* 0x0000900001087983 */ /* 0x0021680000300a00 */
[----:B------:R0:W5:Y:S01]  /*9260*/  LDL.LU R0, [R1+0x88] ;  /* 0x0000880001007983 */ /* 0x0001620000300800 */
[----:B--2---:R-:W-:-:S05]  /*9270*/  IMAD.IADD R23, R224, 0x1, R5 ;  /* 0x00000001e0177824 */ /* 0x004fca00078e0205 */
[----:B------:R-:W-:Y:S02]  /*9280*/  LEA.HI.X R23, R4, R21, R23, 0x1, P4 ;  /* 0x0000001504177211 */ /* 0x000fe400020f0c17 */
[----:B------:R0:W5:Y:S01]  /*9290*/  LDL.LU.64 R4, [R1+0x80] ;  /* 0x0000800001047983 */ /* 0x0001620000300a00 */
[----:B------:R-:W-:Y:S01]  /*92a0*/  ISETP.GT.AND P4, PT, R3, 0x100, P3 ;  /* 0x000001000300780c */ /* 0x000fe20001f84270 */
[----:B------:R-:W-:-:S12]  /*92b0*/  BSSY B1, `(.L_x_56) ;  /* 0x0000004000017945 */ /* 0x000fd80003800000 */
[----:B0-----:R-:W-:Y:S05]  /*92c0*/  @!P4 BRA `(.L_x_57) ;  /* 0x000000000008c947 */ /* 0x001fea0003800000 */
[----:B------:R-:W2:Y:S04]  /*92d0*/  LDG.E.LTC128B.U16 R224, desc[UR50][R22.64+0x2] ;  /* 0x0000023216e07981 */ /* 0x000ea8000c1e1520 */
[----:B--2---:R0:W-:Y:S02]  /*92e0*/  STL [R1+0x28], R224 ;  /* 0x000028e001007387 */ /* 0x0041e40000100800 */
.L_x_57:
[----:B------:R-:W-:Y:S05]  /*92f0*/  BSYNC B1 ;  /* 0x0000000000017941 */ /* 0x000fea0003800000 */
.L_x_56:
[----:B-----5:R1:W-:Y:S04]  /*9300*/  STL.64 [R1+0x98], R10 ;  /* 0x0000980a01007387 */ /* 0x0203e80000100a00 */
[----:B-1----:R-:W2:Y:S04]  /*9310*/  LDL.64 R10, [R1+0x50] ;  /* 0x00005000010a7983 */ /* 0x002ea80000100a00 */
[----:B------:R1:W-:Y:S04]  /*9320*/  STL [R1+0x94], R8 ;  /* 0x0000940801007387 */ /* 0x0003e80000100800 */
[----:B-1----:R-:W3:Y:S04]  /*9330*/  LDL.LU R8, [R1+0x2c] ;  /* 0x00002c0001087983 */ /* 0x002ee80000300800 */
[----:B------:R-:W-:Y:S04]  /*9340*/  STL [R1+0x90], R5 ;  /* 0x0000900501007387 */ /* 0x000fe80000100800 */
[----:B------:R1:W-:Y:S04]  /*9350*/  STL.64 [R1+0x88], R6 ;  /* 0x0000880601007387 */ /* 0x0003e80000100a00 */
[----:B-1----:R-:W4:Y:S04]  /*9360*/  LDL.64 R6, [R1+0x48] ;  /* 0x0000480001067983 */ /* 0x002f280000100a00 */
[----:B------:R1:W-:Y:S04]  /*9370*/  STL [R1+0x84], R4 ;  /* 0x0000840401007387 */ /* 0x0003e80000100800 */
[----:B-1----:R-:W0:Y:S04]  /*9380*/  LDL.LU R4, [R1+0x28] ;  /* 0x0000280001047983 */ /* 0x002e280000300800 */
[----:B------:R-:W-:Y:S01]  /*9390*/  STL [R1+0x80], R0 ;  /* 0x0000800001007387 */ /* 0x000fe20000100800 */
[----:B0-----:R-:W-:-:S04]  /*93a0*/  IMAD.U32 R224, R4, 0x10000, RZ ;  /* 0x0001000004e07824 */ /* 0x001fc800078e00ff */
[----:B------:R-:W-:-:S04]  /*93b0*/  FMUL R224, R224, R16 ;  /* 0x00000010e0e07220 */ /* 0x000fc80000400000 */
[----:B------:R-:W-:-:S05]  /*93c0*/  FFMA R224, R225, R2, R224 ;  /* 0x00000002e1e07223 */ /* 0x000fca00000000e0 */
[----:B------:R-:W-:-:S04]  /*93d0*/  F2FP.BF16.F32.PACK_AB R224, RZ, R224 ;  /* 0x000000e0ffe0723e */ /* 0x000fc800000010ff */
[----:B------:R-:W-:Y:S02]  /*93e0*/  PRMT R5, R224, 0x7610, R5 ;  /* 0x00007610e0057816 */ /* 0x000fe40000000005 */
[----:B------:R-:W2:Y:S04]  /*93f0*/  LDL.64 R224, [R1] ;  /* 0x0000000001e07983 */ /* 0x000ea80000100a00 */
[----:B--2---:R0:W-:Y:S04]  /*9400*/  @P4 STG.E.U16 desc[UR50][R224.64+0x2], R5 ;  /* 0x00000205e0004986 */ /* 0x0041e8000c101532 */
[----:B0-----:R-:W2:Y:S01]  /*9410*/  LDL.LU.64 R224, [R1+0x10] ;  /* 0x0000100001e07983 */ /* 0x001ea20000300a00 */
[----:B------:R-:W-:-:S02]  /*9420*/  PRMT R0, R4, 0x7610, R0 ;  /* 0x0000761004007816 */ /* 0x000fc40000000000 */
[----:B--2---:R-:W-:-:S04]  /*9430*/  IADD3 R224, P4, R234, R224, RZ ;  /* 0x000000e0eae07210 */ /* 0x004fc80007f9e0ff */
[----:B------:R-:W-:Y:S01]  /*9440*/  IADD3 R5, P5, R224, R10, RZ ;  /* 0x0000000ae0057210 */ /* 0x000fe20007fbe0ff */
[----:B---3--:R-:W-:Y:S01]  /*9450*/  IMAD.X R225, R8, 0x1, R235, P4 ;  /* 0x0000000108e17824 */ /* 0x008fe200020e06eb */
[----:B------:R0:W5:Y:S01]  /*9460*/  LDL.LU.64 R10, [R1+0x98] ;  /* 0x00009800010a7983 */ /* 0x0001620000300a00 */
[----:B------:R-:W-:Y:S02]  /*9470*/  ISETP.GT.AND P4, PT, R3, 0x108, P0 ;  /* 0x000001080300780c */ /* 0x000fe40000784270 */
[----:B----4-:R-:W-:Y:S01]  /*9480*/  IMAD.X R8, R225, 0x1, R7, P5 ;  /* 0x00000001e1087824 */ /* 0x010fe200028e0607 */
[----:B------:R-:W-:-:S04]  /*9490*/  LEA R6, P5, R5, R20, 0x1 ;  /* 0x0000001405067211 */ /* 0x000fc800078a08ff */
[----:B------:R-:W-:Y:S02]  /*94a0*/  LEA.HI.X R7, R5, R21, R8, 0x1, P5 ;  /* 0x0000001505077211 */ /* 0x000fe400028f0c08 */
[----:B------:R0:W5:Y:S04]  /*94b0*/  LDL.LU R8, [R1+0x94] ;  /* 0x0000940001087983 */ /* 0x0001680000300800 */
[----:B------:R0:W5:Y:S04]  /*94c0*/  LDL.LU R5, [R1+0x90] ;  /* 0x0000900001057983 */ /* 0x0001680000300800 */
[----:B------:R1:W-:Y:S04]  /*94d0*/  STL.64 [R1+0x8], R6 ;  /* 0x0000080601007387 */ /* 0x0003e80000100a00 */
[----:B-1----:R0:W5:Y:S04]  /*94e0*/  LDL.LU.64 R6, [R1+0x88] ;  /* 0x0000880001067983 */ /* 0x0021680000300a00 */
[----:B------:R0:W5:Y:S04]  /*94f0*/  LDL.LU R4, [R1+0x84] ;  /* 0x0000840001047983 */ /* 0x0001680000300800 */
[----:B------:R1:W-:Y:S04]  /*9500*/  STL.S16 [R1+0x68], R0 ;  /* 0x0000680001007387 */ /* 0x0003e80000100600 */
[----:B-1----:R0:W5:Y:S01]  /*9510*/  LDL.LU R0, [R1+0x80] ;  /* 0x0000800001007983 */ /* 0x0021620000300800 */
[----:B------:R-:W-:Y:S04]  /*9520*/  BSSY B1, `(.L_x_58) ;  /* 0x0000009000017945 */ /* 0x000fe80003800000 */
[----:B------:R-:W-:Y:S05]  /*9530*/  @!P4 BRA `(.L_x_59) ;  /* 0x00000000001cc947 */ /* 0x000fea0003800000 */
[----:B------:R1:W-:Y:S04]  /*9540*/  STL.64 [R1+0x88], R2 ;  /* 0x0000880201007387 */ /* 0x0003e80000100a00 */
[----:B-1----:R-:W2:Y:S04]  /*9550*/  LDL.LU.64 R2, [R1+0x8] ;  /* 0x0000080001027983 */ /* 0x002ea80000300a00 */
[----:B-----5:R2:W-:Y:S04]  /*9560*/  STL [R1+0x80], R0 ;  /* 0x0000800001007387 */ /* 0x0205e80000100800 */
[----:B--2---:R-:W2:Y:S04]  /*9570*/  LDG.E.LTC128B.U16 R0, desc[UR50][R2.64] ;  /* 0x0000003202007981 */ /* 0x004ea8000c1e1520 */
[----:B------:R1:W5:Y:S04]  /*9580*/  LDL.LU.64 R2, [R1+0x88] ;  /* 0x0000880001027983 */ /* 0x0003680000300a00 */
[----:B--2---:R2:W-:Y:S04]  /*9590*/  STL [R1+0x68], R0 ;  /* 0x0000680001007387 */ /* 0x0045e80000100800 */
[----:B--2---:R1:W5:Y:S02]  /*95a0*/  LDL.LU R0, [R1+0x80] ;  /* 0x0000800001007983 */ /* 0x0043640000300800 */
.L_x_59:
[----:B------:R-:W-:Y:S05]  /*95b0*/  BSYNC B1 ;  /* 0x0000000000017941 */ /* 0x000fea0003800000 */
.L_x_58:
[----:B------:R2:W-:Y:S04]  /*95c0*/  STL.64 [R1+0xc0], R22 ;  /* 0x0000c01601007387 */ /* 0x0005e80000100a00 */
[----:B--2---:R-:W2:Y:S04]  /*95d0*/  LDL.64 R22, [R1] ;  /* 0x0000000001167983 */ /* 0x004ea80000100a00 */
[----:B------:R3:W-:Y:S04]  /*95e0*/  STL.64 [R1+0xb8], R18 ;  /* 0x0000b81201007387 */ /* 0x0007e80000100a00 */
[----:B---3--:R-:W3:Y:S04]  /*95f0*/  LDL.LU.64 R18, [R1+0x70] ;  /* 0x0000700001127983 */ /* 0x008ee80000300a00 */
[----:B------:R-:W-:Y:S04]  /*9600*/  STL.64 [R1+0xb0], R14 ;  /* 0x0000b00e01007387 */ /* 0x000fe80000100a00 */
[----:B------:R4:W-:Y:S04]  /*9610*/  STL.64 [R1+0xa8], R12 ;  /* 0x0000a80c01007387 */ /* 0x0009e80000100a00 */
[----:B----4-:R-:W4:Y:S04]  /*9620*/  LDL R12, [R1+0x60] ;  /* 0x00006000010c7983 */ /* 0x010f280000100800 */
[----:B------:R-:W4:Y:S04]  /*9630*/  LDL R13, [R1+0x58] ;  /* 0x00005800010d7983 */ /* 0x000f280000100800 */
[----:B-----5:R0:W-:Y:S04]  /*9640*/  STL.64 [R1+0xa0], R10 ;  /* 0x0000a00a01007387 */ /* 0x0201e80000100a00 */
[----:B0-----:R-:W4:Y:S04]  /*9650*/  LDL R10, [R1+0x20] ;  /* 0x00002000010a7983 */ /* 0x001f280000100800 */
[----:B------:R-:W3:Y:S04]  /*9660*/  LDL R11, [R1+0x40] ;  /* 0x00004000010b7983 */ /* 0x000ee80000100800 */
[----:B------:R0:W-:Y:S04]  /*9670*/  STL.64 [R1+0x98], R8 ;  /* 0x0000980801007387 */ /* 0x0001e80000100a00 */
[----:B0-----:R-:W4:Y:S04]  /*9680*/  LDL.64 R8, [R1+0x50] ;  /* 0x0000500001087983 */ /* 0x001f280000100a00 */
[----:B------:R0:W-:Y:S04]  /*9690*/  STL [R1+0x90], R5 ;  /* 0x0000900501007387 */ /* 0x0001e80000100800 */
[----:B0-----:R-:W4:Y:S04]  /*96a0*/  LDL R5, [R1+0x44] ;  /* 0x0000440001057983 */ /* 0x001f280000100800 */
[----:B------:R0:W-:Y:S04]  /*96b0*/  STL.64 [R1+0x88], R6 ;  /* 0x0000880601007387 */ /* 0x0001e80000100a00 */
[----:B0-----:R-:W4:Y:S04]  /*96c0*/  LDL.64 R6, [R1+0x48] ;  /* 0x0000480001067983 */ /* 0x001f280000100a00 */
[----:B------:R0:W-:Y:S04]  /*96d0*/  STL [R1+0x84], R4 ;  /* 0x0000840401007387 */ /* 0x0001e80000100800 */
[----:B0-----:R-:W4:Y:S04]  /*96e0*/  LDL R4, [R1+0x5c] ;  /* 0x00005c0001047983 */ /* 0x001f280000100800 */
[----:B------:R0:W-:Y:S04]  /*96f0*/  STL [R1+0x80], R0 ;  /* 0x0000800001007387 */ /* 0x0001e80000100800 */
[----:B0-----:R-:W2:Y:S01]  /*9700*/  LDL.LU R0, [R1+0x68] ;  /* 0x0000680001007983 */ /* 0x001ea20000300800 */
[----:B------:R-:W-:-:S04]  /*9710*/  IMAD.U32 R15, RZ, RZ, UR8 ;  /* 0x00000008ff0f7e24 */ /* 0x000fc8000f8e00ff */
[----:B------:R-:W-:Y:S01]  /*9720*/  IMAD.SHL.U32 R15, R15, 0x10, RZ ;  /* 0x000000100f0f7824 */ /* 0x000fe200078e00ff */
[----:B------:R-:W-:Y:S01]  /*9730*/  BSSY B1, `(.L_x_60) ;  /* 0x000002c000017945 */ /* 0x000fe20003800000 */
[----:B---3--:R-:W-:-:S04]  /*9740*/  IMAD.WIDE.U32 R18, R11, 0x78, R18 ;  /* 0x000000780b127825 */ /* 0x008fc800078e0012 */
[----:B--2---:R-:W-:-:S04]  /*9750*/  IMAD.U32 R14, R0, 0x10000, RZ ;  /* 0x00010000000e7824 */ /* 0x004fc800078e00ff */
[----:B------:R-:W-:-:S04]  /*9760*/  FMUL R14, R14, R16 ;  /* 0x000000100e0e7220 */ /* 0x000fc80000400000 */
[----:B------:R-:W-:Y:S01]  /*9770*/  FFMA R226, R226, R2, R14 ;  /* 0x00000002e2e27223 */ /* 0x000fe2000000000e */
[----:B------:R-:W-:-:S04]  /*9780*/  IADD3 R14, P5, R22, R15, RZ ;  /* 0x0000000f160e7210 */ /* 0x000fc80007fbe0ff */
[----:B------:R-:W-:Y:S01]  /*9790*/  F2FP.BF16.F32.PACK_AB R226, RZ, R226 ;  /* 0x000000e2ffe2723e */ /* 0x000fe200000010ff */
[----:B----4-:R-:W-:Y:S02]  /*97a0*/  IMAD.X R15, R23, 0x1, R10, P5 ;  /* 0x00000001170f7824 */ /* 0x010fe400028e060a */
[----:B------:R0:W5:Y:S04]  /*97b0*/  LDL.LU.64 R22, [R1+0xc0] ;  /* 0x0000c00001167983 */ /* 0x0001680000300a00 */
[----:B------:R-:W-:Y:S04]  /*97c0*/  STL.64 [R1+0x28], R14 ;  /* 0x0000280e01007387 */ /* 0x000fe80000100a00 */
[----:B------:R2:W-:Y:S02]  /*97d0*/  @P4 STG.E.U16 desc[UR50][R14.64], R226 ;  /* 0x000000e20e004986 */ /* 0x0005e4000c101532 */
[----:B--2---:R-:W-:-:S04]  /*97e0*/  IADD3 R14, P4, R234, R18, RZ ;  /* 0x00000012ea0e7210 */ /* 0x004fc80007f9e0ff */
[----:B------:R-:W-:-:S03]  /*97f0*/  IADD3.X R15, R235, R5, R19, P4, !PT ;  /* 0x00000005eb0f7210 */ /* 0x000fc600027fe413 */
[----:B------:R-:W-:Y:S02]  /*9800*/  IMAD.WIDE.U32 R18, R17, R11, R14 ;  /* 0x0000000b11127225 */ /* 0x000fe400078e000e */
[----:B------:R2:W-:Y:S02]  /*9810*/  STL.64 [R1+0x38], R14 ;  /* 0x0000380e01007387 */ /* 0x0005e40000100a00 */
[----:B--2---:R-:W-:-:S04]  /*9820*/  IADD3 R14, P4, R236, R18, RZ ;  /* 0x00000012ec0e7210 */ /* 0x004fc80007f9e0ff */
[----:B------:R-:W-:Y:S01]  /*9830*/  IADD3.X R15, R237, R12, R19, P4, !PT ;  /* 0x0000000ced0f7210 */ /* 0x000fe200027fe413 */
[----:B------:R-:W-:Y:S01]  /*9840*/  IMAD.WIDE.U32 R10, R11, 0x78, R224 ;  /* 0x000000780b0a7825 */ /* 0x000fe200078e00e0 */
[----:B------:R0:W5:Y:S03]  /*9850*/  LDL.LU.64 R18, [R1+0xb8] ;  /* 0x0000b80001127983 */ /* 0x0001660000300a00 */
[----:B------:R-:W-:Y:S02]  /*9860*/  IMAD.WIDE.U32 R12, R13, UR41, R14 ;  /* 0x000000290d0c7c25 */ /* 0x000fe4000f8e000e */
[----:B------:R0:W5:Y:S02]  /*9870*/  LDL.LU.64 R14, [R1+0xb0] ;  /* 0x0000b000010e7983 */ /* 0x0001640000300a00 */
[----:B------:R-:W-:Y:S01]  /*9880*/  IMAD.IADD R225, R4, 0x1, R13 ;  /* 0x0000000104e17824 */ /* 0x000fe200078e020d */
[----:B------:R-:W-:Y:S01]  /*9890*/  LEA R224, P4, R12, R20, 0x1 ;  /* 0x000000140ce07211 */ /* 0x000fe200078808ff */
[----:B------:R-:W-:-:S03]  /*98a0*/  IMAD.IADD R4, R5, 0x1, R11 ;  /* 0x0000000105047824 */ /* 0x000fc600078e020b */
[----:B------:R-:W-:Y:S02]  /*98b0*/  LEA.HI.X R225, R12, R21, R225, 0x1, P4 ;  /* 0x000000150ce17211 */ /* 0x000fe400020f0ce1 */
[----:B------:R-:W-:Y:S01]  /*98c0*/  IADD3 R5, P4, P5, R8, R10, R234 ;  /* 0x0000000a08057210 */ /* 0x000fe20007d9e0ea */
[----:B------:R0:W5:Y:S04]  /*98d0*/  LDL.LU.64 R12, [R1+0xa8] ;  /* 0x0000a800010c7983 */ /* 0x0001680000300a00 */
[----:B------:R2:W-:Y:S01]  /*98e0*/  STL.64 [R1+0x10], R10 ;  /* 0x0000100a01007387 */ /* 0x0005e20000100a00 */
[----:B------:R-:W-:-:S03]  /*98f0*/  PRMT R226, R0, 0x7610, R226 ;  /* 0x0000761000e27816 */ /* 0x000fc600000000e2 */
[----:B--2---:R0:W5:Y:S04]  /*9900*/  LDL.LU.64 R10, [R1+0xa0] ;  /* 0x0000a000010a7983 */ /* 0x0041680000300a00 */
[----:B------:R0:W5:Y:S04]  /*9910*/  LDL.LU.64 R8, [R1+0x98] ;  /* 0x0000980001087983 */ /* 0x0001680000300a00 */
[----:B------:R2:W-:Y:S04]  /*9920*/  STL [R1+0x6c], R5 ;  /* 0x00006c0501007387 */ /* 0x0005e80000100800 */
[----:B--2---:R0:W5:Y:S04]  /*9930*/  LDL.LU R5, [R1+0x90] ;  /* 0x0000900001057983 */ /* 0x0041680000300800 */
[----:B------:R2:W-:Y:S02]  /*9940*/  STL [R1+0xc], R4 ;  /* 0x00000c0401007387 */ /* 0x0005e40000100800 */
[----:B--2---:R-:W-:-:S02]  /*9950*/  IADD3.X R4, R7, R4, R235, P4, P5 ;  /* 0x0000000407047210 */ /* 0x004fc400027ea4eb */
[----:B------:R0:W5:Y:S04]  /*9960*/  LDL.LU.64 R6, [R1+0x88] ;  /* 0x0000880001067983 */ /* 0x0001680000300a00 */
[----:B------:R2:W-:Y:S01]  /*9970*/  STL [R1+0x70], R4 ;  /* 0x0000700401007387 */ /* 0x0005e20000100800 */
[----:B------:R-:W-:-:S03]  /*9980*/  ISETP.GT.AND P5, PT, R3, 0x108, P3 ;  /* 0x000001080300780c */ /* 0x000fc60001fa4270 */
[----:B--2---:R0:W5:Y:S04]  /*9990*/  LDL.LU R4, [R1+0x84] ;  /* 0x0000840001047983 */ /* 0x0041680000300800 */
[----:B------:R0:W5:Y:S04]  /*99a0*/  LDL.LU R0, [R1+0x80] ;  /* 0x0000800001007983 */ /* 0x0001680000300800 */
[----:B------:R0:W-:Y:S02]  /*99b0*/  STL.S16 [R1+0x8], R226 ;  /* 0x000008e201007387 */ /* 0x0001e40000100600 */
[----:B------:R-:W-:Y:S05]  /*99c0*/  @!P5 BRA `(.L_x_61) ;  /* 0x000000000008d947 */ /* 0x000fea0003800000 */
[----:B0-----:R-:W2:Y:S04]  /*99d0*/  LDG.E.LTC128B.U16 R226, desc[UR50][R224.64+0x2] ;  /* 0x00000232e0e27981 */ /* 0x001ea8000c1e1520 */
[----:B--2---:R2:W-:Y:S02]  /*99e0*/  STL [R1+0x8], R226 ;  /* 0x000008e201007387 */ /* 0x0045e40000100800 */
.L_x_61:
[----:B------:R-:W-:Y:S05]  /*99f0*/  BSYNC B1 ;  /* 0x0000000000017941 */ /* 0x000fea0003800000 */
.L_x_60:
[----:B-----5:R3:W-:Y:S04]  /*9a00*/  STL.64 [R1+0x90], R8 ;  /* 0x0000900801007387 */ /* 0x0207e80000100a00 */
[----:B---3--:R-:W3:Y:S04]  /*9a10*/  LDL.64 R8, [R1] ;  /* 0x0000000001087983 */ /* 0x008ee80000100a00 */
[----:B------:R-:W-:Y:S04]  /*9a20*/  STL [R1+0x8c], R6 ;  /* 0x00008c0601007387 */ /* 0x000fe80000100800 */
[----:B------:R-:W-:Y:S04]  /*9a30*/  STL [R1+0x88], R5 ;  /* 0x0000880501007387 */ /* 0x000fe80000100800 */
[----:B------:R4:W-:Y:S04]  /*9a40*/  STL [R1+0x84], R4 ;  /* 0x0000840401007387 */ /* 0x0009e80000100800 */
[----:B----4-:R-:W0:Y:S04]  /*9a50*/  LDL.LU R4, [R1+0x8] ;  /* 0x0000080001047983 */ /* 0x010e280000300800 */
[----:B------:R4:W-:Y:S01]  /*9a60*/  STL [R1+0x80], R0 ;  /* 0x0000800001007387 */ /* 0x0009e20000100800 */
[----:B0-2---:R-:W-:-:S04]  /*9a70*/  IMAD.U32 R226, R4, 0x10000, RZ ;  /* 0x0001000004e27824 */ /* 0x005fc800078e00ff */
[----:B------:R-:W-:-:S04]  /*9a80*/  FMUL R226, R226, R16 ;  /* 0x00000010e2e27220 */ /* 0x000fc80000400000 */
[----:B------:R-:W-:Y:S01]  /*9a90*/  FFMA R227, R227, R2, R226 ;  /* 0x00000002e3e37223 */ /* 0x000fe200000000e2 */
[----:B------:R-:W-:-:S04]  /*9aa0*/  IMAD.U32 R226, RZ, RZ, UR8 ;  /* 0x00000008ffe27e24 */ /* 0x000fc8000f8e00ff */
[----:B------:R-:W-:Y:S01]  /*9ab0*/  F2FP.BF16.F32.PACK_AB R227, RZ, R227 ;  /* 0x000000e3ffe3723e */ /* 0x000fe200000010ff */
[----:B------:R-:W-:-:S03]  /*9ac0*/  IMAD.SHL.U32 R226, R226, 0x10, RZ ;  /* 0x00000010e2e27824 */ /* 0x000fc600078e00ff */
[----:B------:R-:W-:Y:S02]  /*9ad0*/  PRMT R6, R227, 0x7610, R6 ;  /* 0x00007610e3067816 */ /* 0x000fe40000000006 */
[----:B------:R-:W2:Y:S01]  /*9ae0*/  LDL R227, [R1+0x20] ;  /* 0x0000200001e37983 */ /* 0x000ea20000100800 */
[----:B---3--:R-:W-:Y:S02]  /*9af0*/  IADD3 R226, P4, R8, R226, RZ ;  /* 0x000000e208e27210 */ /* 0x008fe40007f9e0ff */
[----:B------:R-:W-:Y:S02]  /*9b00*/  PRMT R5, R6, 0x7610, R5 ;  /* 0x0000761006057816 */ /* 0x000fe40000000005 */
[----:B----4-:R-:W-:Y:S01]  /*9b10*/  PRMT R0, R4, 0x7610, R0 ;  /* 0x0000761004007816 */ /* 0x010fe20000000000 */
[----:B--2---:R-:W-:Y:S02]  /*9b20*/  IMAD.X R227, R9, 0x1, R227, P4 ;  /* 0x0000000109e37824 */ /* 0x004fe400020e06e3 */
[----:B------:R0:W5:Y:S04]  /*9b30*/  LDL.LU.64 R8, [R1+0x90] ;  /* 0x0000900001087983 */ /* 0x0001680000300a00 */
[----:B------:R0:W5:Y:S04]  /*9b40*/  LDL.LU R6, [R1+0x8c] ;  /* 0x00008c0001067983 */ /* 0x0001680000300800 */
[----:B------:R2:W-:Y:S04]  /*9b50*/  @P5 STG.E.U16 desc[UR50][R226.64+0x2], R5 ;  /* 0x00000205e2005986 */ /* 0x0005e8000c101532 */
[----:B--2---:R0:W5:Y:S04]  /*9b60*/  LDL.LU R5, [R1+0x88] ;  /* 0x0000880001057983 */ /* 0x0041680000300800 */
[----:B------:R0:W5:Y:S04]  /*9b70*/  LDL.LU R4, [R1+0x84] ;  /* 0x0000840001047983 */ /* 0x0001680000300800 */
[----:B------:R2:W-:Y:S04]  /*9b80*/  STL.S16 [R1+0x8], R0 ;  /* 0x0000080001007387 */ /* 0x0005e80000100600 */
[----:B--2---:R0:W5:Y:S01]  /*9b90*/  LDL.LU R0, [R1+0x80] ;  /* 0x0000800001007983 */ /* 0x0041620000300800 */
[----:B------:R-:W-:Y:S01]  /*9ba0*/  ISETP.GT.AND P4, PT, R3, 0x100, P2 ;  /* 0x000001000300780c */ /* 0x000fe20001784270 */
[----:B------:R-:W-:-:S12]  /*9bb0*/  BSSY B1, `(.L_x_62) ;  /* 0x0000006000017945 */ /* 0x000fd80003800000 */
[----:B0-----:R-:W-:Y:S05]  /*9bc0*/  @!P4 BRA `(.L_x_63) ;  /* 0x000000000010c947 */ /* 0x001fea0003800000 */
[----:B-----5:R0:W-:Y:S04]  /*9bd0*/  STL [R1+0x80], R0 ;  /* 0x0000800001007387 */ /* 0x0201e80000100800 */
[----:B0-----:R-:W2:Y:S04]  /*9be0*/  LDG.E.LTC128B.U16 R0, desc[UR50][R22.64+0x10] ;  /* 0x0000103216007981 */ /* 0x001ea8000c1e1520 */
[----:B--2---:R0:W-:Y:S04]  /*9bf0*/  STL [R1+0x8], R0 ;  /* 0x0000080001007387 */ /* 0x0041e80000100800 */
[----:B0-----:R0:W5:Y:S02]  /*9c00*/  LDL.LU R0, [R1+0x80] ;  /* 0x0000800001007983 */ /* 0x0011640000300800 */
.L_x_63:
[----:B------:R-:W-:Y:S05]  /*9c10*/  BSYNC B1 ;  /* 0x0000000000017941 */ /* 0x000fea0003800000 */
.L_x_62:
[----:B-----5:R-:W-:Y:S04]  /*9c20*/  STL [R1+0x90], R6 ;  /* 0x0000900601007387 */ /* 0x020fe80000100800 */
[----:B------:R2:W-:Y:S04]  /*9c30*/  STL.64 [R1+0x88], R4 ;  /* 0x0000880401007387 */ /* 0x0005e80000100a00 */
[----:B--2---:R-:W2:Y:S04]  /*9c40*/  LDL.64 R4, [R1] ;  /* 0x0000000001047983 */ /* 0x004ea80000100a00 */
[----:B------:R3:W-:Y:S04]  /*9c50*/  STL [R1+0x80], R0 ;  /* 0x0000800001007387 */ /* 0x0007e80000100800 */
[----:B---3--:R-:W3:Y:S02]  /*9c60*/  LDL.LU R0, [R1+0x8] ;  /* 0x0000080001007983 */ /* 0x008ee40000300800 */
[----:B---3--:R-:W-:-:S04]  /*9c70*/  IMAD.U32 R6, R0, 0x10000, RZ ;  /* 0x0001000000067824 */ /* 0x008fc800078e00ff */
[----:B------:R-:W-:-:S04]  /*9c80*/  FMUL R6, R6, R16 ;  /* 0x0000001006067220 */ /* 0x000fc80000400000 */
[----:B------:R-:W-:Y:S02]  /*9c90*/  FFMA R228, R228, R2, R6 ;  /* 0x00000002e4e47223 */ /* 0x000fe40000000006 */
[----:B------:R3:W5:Y:S01]  /*9ca0*/  LDL.LU R6, [R1+0x90] ;  /* 0x0000900001067983 */ /* 0x0007620000300800 */
[----:B------:R-:W-:Y:S02]  /*9cb0*/  ISETP.GT.AND P5, PT, R3, 0x100, P1 ;  /* 0x000001000300780c */ /* 0x000fe40000fa4270 */
[----:B------:R-:W-:-:S05]  /*9cc0*/  F2FP.BF16.F32.PACK_AB R228, RZ, R228 ;  /* 0x000000e4ffe4723e */ /* 0x000fca00000010ff */
[----:B--2---:R2:W-:Y:S04]  /*9cd0*/  @P4 STG.E.U16 desc[UR50][R4.64+0x10], R228 ;  /* 0x000010e404004986 */ /* 0x0045e8000c101532 */
[----:B--2---:R3:W5:Y:S01]  /*9ce0*/  LDL.LU.64 R4, [R1+0x88] ;  /* 0x0000880001047983 */ /* 0x0047620000300a00 */
[----:B------:R-:W-:-:S03]  /*9cf0*/  PRMT R228, R0, 0x7610, R228 ;  /* 0x0000761000e47816 */ /* 0x000fc600000000e4 */
[----:B------:R3:W5:Y:S01]  /*9d00*/  LDL.LU R0, [R1+0x80] ;  /* 0x0000800001007983 */ /* 0x0007620000300800 */
[----:B------:R-:W-:Y:S04]  /*9d10*/  BSSY B1, `(.L_x_64) ;  /* 0x0000003000017945 */ /* 0x000fe80003800000 */
[----:B------:R-:W-:Y:S05]  /*9d20*/  @!P5 BRA `(.L_x_65) ;  /* 0x000000000004d947 */ /* 0x000fea0003800000 */
[----:B------:R2:W5:Y:S02]  /*9d30*/  LDG.E.LTC128B.U16 R228, desc[UR50][R22.64+0x12] ;  /* 0x0000123216e47981 */ /* 0x000564000c1e1520 */
.L_x_65:
[----:B------:R-:W-:Y:S05]  /*9d40*/  BSYNC B1 ;  /* 0x0000000000017941 */ /* 0x000fea0003800000 */
.L_x_64:
[----:B-----5:R-:W-:Y:S04]  /*9d50*/  STL [R1+0x88], R0 ;  /* 0x0000880001007387 */ /* 0x020fe80000100800 */
[----:B------:R4:W-:Y:S04]  /*9d60*/  STL.64 [R1+0x80], R4 ;  /* 0x0000800401007387 */ /* 0x0009e80000100a00 */
[----:B----4-:R-:W4:Y:S01]  /*9d70*/  LDL.LU.64 R4, [R1] ;  /* 0x0000000001047983 */ /* 0x010f220000300a00 */
[----:B------:R-:W-:-:S04]  /*9d80*/  IMAD.U32 R0, R228, 0x10000, RZ ;  /* 0x00010000e4007824 */ /* 0x000fc800078e00ff */
[----:B------:R-:W-:-:S04]  /*9d90*/  FMUL R0, R0, R16 ;  /* 0x0000001000007220 */ /* 0x000fc80000400000 */
[----:B------:R-:W-:Y:S02]  /*9da0*/  FFMA R229, R229, R2, R0 ;  /* 0x00000002e5e57223 */ /* 0x000fe40000000000 */
[----:B------:R0:W5:Y:S01]  /*9db0*/  LDL.LU R0, [R1+0x88] ;  /* 0x0000880001007983 */ /* 0x0001620000300800 */
[----:B------:R-:W-:Y:S02]  /*9dc0*/  ISETP.GT.AND P4, PT, R3, 0x108, P2 ;  /* 0x000001080300780c */ /* 0x000fe40001784270 */
[----:B------:R-:W-:-:S05]  /*9dd0*/  F2FP.BF16.F32.PACK_AB R229, RZ, R229 ;  /* 0x000000e5ffe5723e */ /* 0x000fca00000010ff */
[----:B----4-:R4:W-:Y:S04]  /*9de0*/  @P5 STG.E.U16 desc[UR50][R4.64+0x12], R229 ;  /* 0x000012e504005986 */ /* 0x0109e8000c101532 */
[----:B----4-:R0:W5:Y:S01]  /*9df0*/  LDL.LU.64 R4, [R1+0x80] ;  /* 0x0000800001047983 */ /* 0x0101620000300a00 */
[----:B------:R-:W-:Y:S04]  /*9e00*/  BSSY B1, `(.L_x_66) ;  /* 0x0000003000017945 */ /* 0x000fe80003800000 */
[----:B------:R-:W-:Y:S05]  /*9e10*/  @!P4 BRA `(.L_x_67) ;  /* 0x000000000004c947 */ /* 0x000fea0003800000 */
[----:B------:R4:W5:Y:S02]  /*9e20*/  LDG.E.LTC128B.U16 R228, desc[UR50][R224.64+0x10] ;  /* 0x00001032e0e47981 */ /* 0x000964000c1e1520 */
.L_x_67:
[----:B------:R-:W-:Y:S05]  /*9e30*/  BSYNC B1 ;  /* 0x0000000000017941 */ /* 0x000fea0003800000 */
.L_x_66:
[----:B-----5:R0:W-:Y:S04]  /*9e40*/  STL.64 [R1+0x80], R4 ;  /* 0x0000800401007387 */ /* 0x0201e80000100a00 */
[----:B0-----:R-:W2:Y:S01]  /*9e50*/  LDL.LU.64 R4, [R1+0x28] ;  /* 0x0000280001047983 */ /* 0x001ea20000300a00 */
[----:B------:R-:W-:Y:S01]  /*9e60*/  IMAD.U32 R229, R228, 0x10000, RZ ;  /* 0x00010000e4e57824 */ /* 0x000fe200078e00ff */
[----:B------:R-:W-:-:S03]  /*9e70*/  ISETP.GT.AND P5, PT, R3, 0x108, P1 ;  /* 0x000001080300780c */ /* 0x000fc60000fa4270 */
[----:B------:R-:W-:-:S04]  /*9e80*/  FMUL R229, R229, R16 ;  /* 0x00000010e5e57220 */ /* 0x000fc80000400000 */
[----:B------:R-:W-:-:S05]  /*9e90*/  FFMA R229, R230, R2, R229 ;  /* 0x00000002e6e57223 */ /* 0x000fca00000000e5 */
[----:B------:R-:W-:-:S05]  /*9ea0*/  F2FP.BF16.F32.PACK_AB R229, RZ, R229 ;  /* 0x000000e5ffe5723e */ /* 0x000fca00000010ff */
[----:B--2---:R0:W-:Y:S04]  /*9eb0*/  @P4 STG.E.U16 desc[UR50][R4.64+0x10], R229 ;  /* 0x000010e504004986 */ /* 0x0041e8000c101532 */
[----:B0-----:R0:W5:Y:S01]  /*9ec0*/  LDL.LU.64 R4, [R1+0x80] ;  /* 0x0000800001047983 */ /* 0x0011620000300a00 */
[----:B------:R-:W-:Y:S04]  /*9ed0*/  BSSY B1, `(.L_x_68) ;  /* 0x0000003000017945 */ /* 0x000fe80003800000 */
[----:B------:R-:W-:Y:S05]  /*9ee0*/  @!P5 BRA `(.L_x_69) ;  /* 0x000000000004d947 */ /* 0x000fea0003800000 */
[----:B------:R2:W5:Y:S02]  /*9ef0*/  LDG.E.LTC128B.U16 R228, desc[UR50][R224.64+0x12] ;  /* 0x00001232e0e47981 */ /* 0x000564000c1e1520 */
.L_x_69:
[----:B------:R-:W-:Y:S05]  /*9f00*/  BSYNC B1 ;  /* 0x0000000000017941 */ /* 0x000fea0003800000 */
.L_x_68:
[----:B------:R0:W-:Y:S04]  /*9f10*/  STL.64 [R1+0xa8], R18 ;  /* 0x0000a81201007387 */ /* 0x0001e80000100a00 */
[----:B0-----:R-:W3:Y:S04]  /*9f20*/  LDL.LU.64 R18, [R1+0x10] ;  /* 0x0000100001127983 */ /* 0x001ee80000300a00 */
[----:B------:R0:W-:Y:S04]  /*9f30*/  STL.64 [R1+0xa0], R14 ;  /* 0x0000a00e01007387 */ /* 0x0001e80000100a00 */
[----:B0-----:R-:W3:Y:S01]  /*9f40*/  LDL.LU.64 R14, [R1+0x50] ;  /* 0x00005000010e7983 */ /* 0x001ee20000300a00 */
[----:B-----5:R-:W-:-:S03]  /*9f50*/  IMAD.U32 R229, R228, 0x10000, RZ ;  /* 0x00010000e4e57824 */ /* 0x020fc600078e00ff */
[----:B------:R0:W-:Y:S01]  /*9f60*/  STL.64 [R1+0x98], R12 ;  /* 0x0000980c01007387 */ /* 0x0001e20000100a00 */
[----:B------:R-:W-:-:S04]  /*9f70*/  FMUL R229, R229, R16 ;  /* 0x00000010e5e57220 */ /* 0x000fc80000400000 */
[----:B------:R-:W-:-:S05]  /*9f80*/  FFMA R229, R231, R2, R229 ;  /* 0x00000002e7e57223 */ /* 0x000fca00000000e5 */
[----:B------:R-:W-:Y:S01]  /*9f90*/  F2FP.BF16.F32.PACK_AB R229, RZ, R229 ;  /* 0x000000e5ffe5723e */ /* 0x000fe200000010ff */
[----:B0-----:R-:W4:Y:S03]  /*9fa0*/  LDL.LU.64 R12, [R1+0x48] ;  /* 0x00004800010c7983 */ /* 0x001f260000300a00 */
[----:B------:R-:W-:Y:S01]  /*9fb0*/  PRMT R230, R229, 0x7610, R230 ;  /* 0x00007610e5e67816 */ /* 0x000fe200000000e6 */
[----:B------:R0:W-:Y:S04]  /*9fc0*/  STL.64 [R1+0x90], R10 ;  /* 0x0000900a01007387 */ /* 0x0001e80000100a00 */
[----:B------:R-:W-:Y:S04]  /*9fd0*/  @P5 STG.E.U16 desc[UR50][R226.64+0x12], R230 ;  /* 0x000012e6e2005986 */ /* 0x000fe8000c101532 */
[----:B0-----:R-:W2:Y:S04]  /*9fe0*/  LDL.LU.64 R10, [R1+0x38] ;  /* 0x00003800010a7983 */ /* 0x001ea80000300a00 */
[----:B------:R0:W-:Y:S04]  /*9ff0*/  STL.64 [R1+0x88], R8 ;  /* 0x0000880801007387 */ /* 0x0001e80000100a00 */
[----:B0-----:R-:W2:Y:S04]  /*a000*/  LDL R8, [R1+0x5c] ;  /* 0x00005c0001087983 */ /* 0x001ea80000100800 */
[----:B------:R-:W2:Y:S04]  /*a010*/  LDL R9, [R1+0x40] ;  /* 0x0000400001097983 */ /* 0x000ea80000100800 */
[----:B------:R0:W-:Y:S04]  /*a020*/  STL.64 [R1+0x80], R4 ;  /* 0x0000800401007387 */ /* 0x0001e80000100a00 */
[----:B------:R-:W2:Y:S04]  /*a030*/  LDL R231, [R1+0x60] ;  /* 0x0000600001e77983 */ /* 0x000ea80000100800 */
[----:B0-----:R-:W2:Y:S01]  /*a040*/  LDL R4, [R1+0x58] ;  /* 0x0000580001047983 */ /* 0x001ea20000100800 */
[----:B---3--:R-:W-:-:S03]  /*a050*/  IADD3 R229, P4, R14, R18, RZ ;  /* 0x000000120ee57210 */ /* 0x008fc60007f9e0ff */
[----:B------:R-:W5:Y:S04]  /*a060*/  LDL.LU.64 R18, [R1+0xa8] ;  /* 0x0000a80001127983 */ /* 0x000f680000300a00 */
[----:B------:R-:W5:Y:S04]  /*a070*/  LDL.LU.64 R14, [R1+0xa0] ;  /* 0x0000a000010e7983 */ /* 0x000f680000300a00 */
[----:B------:R-:W4:Y:S01]  /*a080*/  LDL.LU R227, [R1+0xc] ;  /* 0x00000c0001e37983 */ /* 0x000f220000300800 */
[----:B------:R-:W-:Y:S02]  /*a090*/  ISETP.GT.AND P5, PT, R3, 0x180, P0 ;  /* 0x000001800300780c */ /* 0x000fe400007a4270 */
[----:B------:R-:W-:Y:S01]  /*a0a0*/  PRMT R230, R228, 0x7610, R230 ;  /* 0x00007610e4e67816 */ /* 0x000fe200000000e6 */
[----:B----4-:R-:W-:Y:S01]  /*a0b0*/  IMAD.X R227, R227, 0x1, R13, P4 ;  /* 0x00000001e3e37824 */ /* 0x010fe200020e060d */
[C---:B------:R-:W-:Y:S01]  /*a0c0*/  LEA R226, P4, R229.reuse, R20, 0x1 ;  /* 0x00000014e5e27211 */ /* 0x040fe200078808ff */
[----:B------:R-:W5:Y:S03]  /*a0d0*/  LDL.LU.64 R12, [R1+0x98] ;  /* 0x00009800010c7983 */ /* 0x000f660000300a00 */
[----:B------:R-:W-:-:S02]  /*a0e0*/  LEA.HI.X R227, R229, R21, R227, 0x1, P4 ;  /* 0x00000015e5e37211 */ /* 0x000fc400020f0ce3 */
[----:B------:R-:W3:Y:S04]  /*a0f0*/  LDL R229, [R1+0x44] ;  /* 0x0000440001e57983 */ /* 0x000ee80000100800 */
[----:B------:R2:W4:Y:S04]  /*a100*/  @P5 LDG.E.LTC128B.U16 R230, desc[UR50][R226.64] ;  /* 0x00000032e2e65981 */ /* 0x000528000c1e1520 */
[----:B------:R-:W2:Y:S01]  /*a110*/  LDL.LU.64 R226, [R1+0x18] ;  /* 0x0000180001e27983 */ /* 0x000ea20000300a00 */
[----:B------:R-:W-:Y:S01]  /*a120*/  UIMAD UR4, UR9, 0x300, URZ ;  /* 0x00000300090478a4 */ /* 0x000fe2000f8e023f */
[----:B--2---:R-:W-:-:S03]  /*a130*/  IMAD.WIDE.U32 R226, R9, 0x78, R226 ;  /* 0x0000007809e27825 */ /* 0x004fc600078e00e2 */
[----:B------:R-:W-:-:S04]  /*a140*/  IADD3 R226, P4, R234, R226, RZ ;  /* 0x000000e2eae27210 */ /* 0x000fc80007f9e0ff */
[----:B---3--:R-:W-:-:S03]  /*a150*/  IADD3.X R227, R235, R229, R227, P4, !PT ;  /* 0x000000e5ebe37210 */ /* 0x008fc600027fe4e3 */
[----:B------:R-:W-:-:S03]  /*a160*/  IMAD.WIDE.U32 R226, R17, R9, R226 ;  /* 0x0000000911e27225 */ /* 0x000fc600078e00e2 */
[----:B------:R-:W-:Y:S01]  /*a170*/  IADD3 R228, P4, R236, R226, RZ ;  /* 0x000000e2ece47210 */ /* 0x000fe20007f9e0ff */
[----:B----4-:R-:W-:-:S03]  /*a180*/  IMAD.U32 R226, R230, 0x10000, RZ ;  /* 0x00010000e6e27824 */ /* 0x010fc600078e00ff */
[----:B------:R-:W-:Y:S01]  /*a190*/  IADD3.X R229, R237, R231, R227, P4, !PT ;  /* 0x000000e7ede57210 */ /* 0x000fe200027fe4e3 */
[----:B------:R-:W-:Y:S01]  /*a1a0*/  FMUL R226, R226, R16 ;  /* 0x00000010e2e27220 */ /* 0x000fe20000400000 */
[----:B------:R0:W-:Y:S01]  /*a1b0*/  STL [R1+0x10], R230 ;  /* 0x000010e601007387 */ /* 0x0001e20000100800 */
[----:B------:R-:W-:-:S04]  /*a1c0*/  IMAD.WIDE.U32 R228, R4, UR41, R228 ;  /* 0x0000002904e47c25 */ /* 0x000fc8000f8e00e4 */
[----:B------:R-:W-:Y:S01]  /*a1d0*/  FFMA R216, R216, R2, R226 ;  /* 0x00000002d8d87223 */ /* 0x000fe200000000e2 */
[----:B------:R-:W-:Y:S02]  /*a1e0*/  IMAD.IADD R227, R8, 0x1, R229 ;  /* 0x0000000108e37824 */ /* 0x000fe400078e02e5 */
[----:B0-----:R-:W-:Y:S01]  /*a1f0*/  IMAD.U32 R230, RZ, RZ, UR8 ;  /* 0x00000008ffe67e24 */ /* 0x001fe2000f8e00ff */
[----:B------:R-:W-:-:S03]  /*a200*/  LEA R226, P4, R228, R20, 0x1 ;  /* 0x00000014e4e27211 */ /* 0x000fc600078808ff */
[----:B------:R-:W-:Y:S01]  /*a210*/  IMAD.WIDE.U32 R230, R230, 0x300, R6 ;  /* 0x00000300e6e67825 */ /* 0x000fe200078e0006 */
[----:B------:R-:W-:Y:S02]  /*a220*/  LEA.HI.X R227, R228, R21, R227, 0x1, P4 ;  /* 0x00000015e4e37211 */ /* 0x000fe400020f0ce3 */
[----:B------:R-:W-:Y:S01]  /*a230*/  F2FP.BF16.F32.PACK_AB R216, RZ, R216 ;  /* 0x000000d8ffd8723e */ /* 0x000fe200000010ff */
[----:B------:R-:W-:Y:S02]  /*a240*/  VIADD R229, R231, UR4 ;  /* 0x00000004e7e57c36 */ /* 0x000fe40008000000 */
[----:B------:R-:W-:Y:S02]  /*a250*/  @P5 IMAD.MOV.U32 R228, RZ, RZ, R230 ;  /* 0x000000ffffe45224 */ /* 0x000fe400078e00e6 */
[----:B------:R-:W-:Y:S02]  /*a260*/  IMAD.WIDE.U32 R8, R9, 0x78, R10 ;  /* 0x0000007809087825 */ /* 0x000fe400078e000a */
[----:B------:R0:W5:Y:S04]  /*a270*/  LDL.LU.64 R10, [R1+0x90] ;  /* 0x00009000010a7983 */ /* 0x0001680000300a00 */
[----:B------:R2:W-:Y:S01]  /*a280*/  @P5 STG.E.U16 desc[UR50][R228.64], R216 ;  /* 0x000000d8e4005986 */ /* 0x0005e2000c101532 */
[----:B------:R-:W-:-:S03]  /*a290*/  IADD3 R4, P5, R234, R8, RZ ;  /* 0x00000008ea047210 */ /* 0x000fc60007fbe0ff */
[----:B------:R3:W-:Y:S04]  /*a2a0*/  STL.64 [R1+0x8], R8 ;  /* 0x0000080801007387 */ /* 0x0007e80000100a00 */
[----:B--2---:R0:W5:Y:S04]  /*a2b0*/  LDL R216, [R1+0x10] ;  /* 0x0000100001d87983 */ /* 0x0041680000100800 */
[----:B---3--:R0:W5:Y:S04]  /*a2c0*/  LDL.LU.64 R8, [R1+0x88] ;  /* 0x0000880001087983 */ /* 0x0081680000300a00 */
[----:B------:R2:W-:Y:S04]  /*a2d0*/  STL [R1], R4 ;  /* 0x0000000401007387 */ /* 0x0005e80000100800 */
[----:B--2---:R0:W5:Y:S01]  /*a2e0*/  LDL.LU.64 R4, [R1+0x80] ;  /* 0x0000800001047983 */ /* 0x0041620000300a00 */
[----:B------:R-:W-:Y:S01]  /*a2f0*/  ISETP.GT.AND P4, PT, R3, 0x180, P3 ;  /* 0x000001800300780c */ /* 0x000fe20001f84270 */
[----:B------:R-:W-:-:S12]  /*a300*/  BSSY B1, `(.L_x_70) ;  /* 0x0000004000017945 */ /* 0x000fd80003800000 */
[----:B0-----:R-:W-:Y:S05]  /*a310*/  @!P4 BRA `(.L_x_71) ;  /* 0x000000000008c947 */ /* 0x001fea0003800000 */
[----:B-----5:R-:W2:Y:S04]  /*a320*/  LDG.E.LTC128B.U16 R216, desc[UR50][R226.64+0x2] ;  /* 0x00000232e2d87981 */ /* 0x020ea8000c1e1520 */
[----:B--2---:R0:W-:Y:S02]  /*a330*/  STL [R1+0x10], R216 ;  /* 0x000010d801007387 */ /* 0x0041e40000100800 */
.L_x_71:
[----:B------:R-:W-:Y:S05]  /*a340*/  BSYNC B1 ;  /* 0x0000000000017941 */ /* 0x000fea0003800000 */
.L_x_70:
[----:B------:R2:W-:Y:S04]  /*a350*/  STL.64 [R1+0x88], R6 ;  /* 0x0000880601007387 */ /* 0x0005e80000100a00 */
[----:B--2---:R-:W2:Y:S01]  /*a360*/  LDL.LU.64 R6, [R1] ;  /* 0x0000000001067983 */ /* 0x004ea20000300a00 */
[----:B0----5:R-:W-:-:S03]  /*a370*/  IMAD.U32 R216, R216, 0x10000, RZ ;  /* 0x00010000d8d87824 */ /* 0x021fc600078e00ff */
[----:B--2---:R-:W2:Y:S04]  /*a380*/  LDL.LU R7, [R1+0x44] ;  /* 0x0000440001077983 */ /* 0x004ea80000300800 */
[----:B------:R0:W-:Y:S04]  /*a390*/  STL.64 [R1+0x80], R4 ;  /* 0x0000800401007387 */ /* 0x0001e80000100a00 */
[----:B0-----:R-:W2:Y:S01]  /*a3a0*/  LDL.LU.64 R4, [R1+0x8] ;  /* 0x0000080001047983 */ /* 0x001ea20000300a00 */
[----:B------:R-:W-:-:S04]  /*a3b0*/  FMUL R216, R216, R16 ;  /* 0x00000010d8d87220 */ /* 0x000fc80000400000 */
[----:B------:R-:W-:Y:S01]  /*a3c0*/  FFMA R234, R217, R2, R216 ;  /* 0x00000002d9ea7223 */ /* 0x000fe200000000d8 */
[----:B--2---:R-:W-:Y:S02]  /*a3d0*/  IADD3.X R7, R235, R7, R5, P5, !PT ;  /* 0x00000007eb077210 */ /* 0x004fe40002ffe405 */
[----:B------:R-:W2:Y:S04]  /*a3e0*/  LDL.LU R235, [R1+0x6c] ;  /* 0x00006c0001eb7983 */ /* 0x000ea80000300800 */
[----:B------:R-:W3:Y:S04]  /*a3f0*/  LDL.LU R216, [R1+0x40] ;  /* 0x0000400001d87983 */ /* 0x000ee80000300800 */
[----:B------:R-:W4:Y:S01]  /*a400*/  LDL.LU R5, [R1+0x70] ;  /* 0x0000700001057983 */ /* 0x000f220000300800 */
[----:B--2---:R-:W-:Y:S01]  /*a410*/  LEA R4, P5, R235, R20, 0x1 ;  /* 0x00000014eb047211 */ /* 0x004fe200078a08ff */
[----:B---3--:R-:W-:-:S02]  /*a420*/  IMAD.WIDE.U32 R216, R17, R216, R6 ;  /* 0x000000d811d87225 */ /* 0x008fc400078e0006 */
[----:B------:R0:W5:Y:S01]  /*a430*/  LDL.LU.64 R6, [R1+0x88] ;  /* 0x0000880001067983 */ /* 0x0001620000300a00 */
[----:B----4-:R-:W-:-:S05]  /*a440*/  LEA.HI.X R5, R235, R21, R5, 0x1, P5 ;  /* 0x00000015eb057211 */ /* 0x010fca00028f0c05 */
[----:B------:R2:W-:Y:S04]  /*a450*/  STL.64 [R1+0x8], R4 ;  /* 0x0000080401007387 */ /* 0x0005e80000100a00 */
[----:B--2---:R0:W5:Y:S04]  /*a460*/  LDL.LU.64 R4, [R1+0x80] ;  /* 0x0000800001047983 */ /* 0x0041680000300a00 */
[----:B------:R-:W2:Y:S01]  /*a470*/  LDL.LU R235, [R1+0x60] ;  /* 0x0000600001eb7983 */ /* 0x000ea20000300800 */
[----:B------:R-:W-:Y:S02]  /*a480*/  F2FP.BF16.F32.PACK_AB R17, RZ, R234 ;  /* 0x000000eaff11723e */ /* 0x000fe400000010ff */
[----:B------:R-:W-:Y:S01]  /*a490*/  IADD3 R234, P5, R236, R216, RZ ;  /* 0x000000d8ecea7210 */ /* 0x000fe20007fbe0ff */
[----:B------:R-:W-:Y:S01]  /*a4a0*/  @P4 IMAD.MOV.U32 R216, RZ, RZ, R230 ;  /* 0x000000ffffd84224 */ /* 0x000fe200078e00e6 */
[----:B------:R-:W-:-:S02]  /*a4b0*/  ISETP.GT.AND P0, PT, R3, 0x188, P0 ;  /* 0x000001880300780c */ /* 0x000fc40000704270 */
[----:B--2---:R-:W-:Y:S01]  /*a4c0*/  IADD3.X R235, R237, R235, R217, P5, !PT ;  /* 0x000000ebedeb7210 */ /* 0x004fe20002ffe4d9 */
[----:B------:R-:W-:-:S05]  /*a4d0*/  @P4 IMAD.MOV.U32 R217, RZ, RZ, R229 ;  /* 0x000000ffffd94224 */ /* 0x000fca00078e00e5 */
[----:B------:R2:W-:Y:S04]  /*a4e0*/  @P4 STG.E.U16 desc[UR50][R216.64+0x2], R17 ;  /* 0x00000211d8004986 */ /* 0x0005e8000c101532 */
[----:B--2---:R-:W2:Y:S01]  /*a4f0*/  LDL.LU R217, [R1+0x10] ;  /* 0x0000100001d97983 */ /* 0x004ea20000300800 */
[----:B------:R-:W-:Y:S01]  /*a500*/  BSSY B1, `(.L_x_72) ;  /* 0x0000005000017945 */ /* 0x000fe20003800000 */
[----:B--2---:R-:W-:-:S03]  /*a510*/  PRMT R17, R217, 0x7610, R17 ;  /* 0x00007610d9117816 */ /* 0x004fc60000000011 */
[----:B0-----:R-:W-:Y:S05]  /*a520*/  @!P0 BRA `(.L_x_73) ;  /* 0x0000000000088947 */ /* 0x001fea0003800000 */
[----:B------:R-:W2:Y:S04]  /*a530*/  LDL.LU.64 R216, [R1+0x8] ;  /* 0x0000080001d87983 */ /* 0x000ea80000300a00 */
[----:B--2---:R0:W5:Y:S02]  /*a540*/  LDG.E.LTC128B.U16 R17, desc[UR50][R216.64] ;  /* 0x00000032d8117981 */ /* 0x004164000c1e1520 */
.L_x_73:
[----:B------:R-:W-:Y:S05]  /*a550*/  BSYNC B1 ;  /* 0x0000000000017941 */ /* 0x000fea0003800000 */
.L_x_72:
[----:B------:R2:W-:Y:S04]  /*a560*/  STL [R1+0x80], R0 ;  /* 0x0000800001007387 */ /* 0x0005e80000100800 */
[----:B--2---:R-:W2:Y:S04]  /*a570*/  LDL.LU R0, [R1+0x58] ;  /* 0x0000580001007983 */ /* 0x004ea80000300800 */
[----:B0-----:R-:W3:Y:S01]  /*a580*/  LDL.LU R217, [R1+0x5c] ;  /* 0x00005c0001d97983 */ /* 0x001ee20000300800 */
[----:B-----5:R-:W-:-:S04]  /*a590*/  IMAD.U32 R216, R17, 0x10000, RZ ;  /* 0x0001000011d87824 */ /* 0x020fc800078e00ff */
[----:B------:R-:W-:Y:S01]  /*a5a0*/  FMUL R216, R216, R16 ;  /* 0x00000010d8d87220 */ /* 0x000fe20000400000 */
[----:B--2---:R-:W-:Y:S02]  /*a5b0*/  IMAD.WIDE.U32 R234, R0, UR41, R234 ;  /* 0x0000002900ea7c25 */ /* 0x004fe4000f8e00ea */
[----:B------:R0:W5:Y:S02]  /*a5c0*/  LDL.LU R0, [R1+0x80] ;  /* 0x0000800001007983 */ /* 0x0001640000300800 */
[----:B------:R-:W-:Y:S01]  /*a5d0*/  FFMA R218, R218, R2, R216 ;  /* 0x00000002dada7223 */ /* 0x000fe200000000d8 */
[----:B---3--:R-:W-:Y:S01]  /*a5e0*/  IMAD.IADD R217, R217, 0x1, R235 ;  /* 0x00000001d9d97824 */ /* 0x008fe200078e02eb */
[----:B------:R-:W-:Y:S01]  /*a5f0*/  LEA R20, P5, R234, R20, 0x1 ;  /* 0x00000014ea147211 */ /* 0x000fe200078a08ff */
[----:B------:R-:W2:Y:S01]  /*a600*/  LDL R235, [R1+0x20] ;  /* 0x0000200001eb7983 */ /* 0x000ea20000100800 */
[----:B------:R-:W-:Y:S01]  /*a610*/  IMAD.U32 R216, RZ, RZ, UR8 ;  /* 0x00000008ffd87e24 */ /* 0x000fe2000f8e00ff */
[----:B------:R-:W-:-:S02]  /*a620*/  F2FP.BF16.F32.PACK_AB R218, RZ, R218 ;  /* 0x000000daffda723e */ /* 0x000fc400000010ff */
[----:B------:R-:W-:Y:S01]  /*a630*/  LEA.HI.X R21, R234, R21, R217, 0x1, P5 ;  /* 0x00000015ea157211 */ /* 0x000fe200028f0cd9 */
[----:B------:R-:W-:-:S05]  /*a640*/  IMAD.SHL.U32 R216, R216, 0x10, RZ ;  /* 0x00000010d8d87824 */ /* 0x000fca00078e00ff */
[----:B------:R-:W-:Y:S02]  /*a650*/  IADD3 R216, P4, R216, R230, RZ ;  /* 0x000000e6d8d87210 */ /* 0x000fe40007f9e0ff */
[----:B------:R-:W-:Y:S01]  /*a660*/  ISETP.GT.AND P3, PT, R3, 0x188, P3 ;  /* 0x000001880300780c */ /* 0x000fe20001f64270 */
[----:B------:R-:W-:Y:S02]  /*a670*/  BSSY B1, `(.L_x_74) ;  /* 0x0000005000017945 */ /* 0x000fe40003800000 */
[----:B--2---:R-:W-:-:S05]  /*a680*/  IMAD.X R217, R229, 0x1, R235, P4 ;  /* 0x00000001e5d97824 */ /* 0x004fca00020e06eb */
[----:B------:R0:W-:Y:S05]  /*a690*/  @P0 STG.E.U16 desc[UR50][R216.64], R218 ;  /* 0x000000dad8000986 */ /* 0x0001ea000c101532 */
[----:B------:R-:W-:Y:S05]  /*a6a0*/  @!P3 BRA `(.L_x_75) ;  /* 0x000000000004b947 */ /* 0x000fea0003800000 */
[----:B------:R2:W5:Y:S02]  /*a6b0*/  LDG.E.LTC128B.U16 R17, desc[UR50][R20.64+0x2] ;  /* 0x0000023214117981 */ /* 0x000564000c1e1520 */
.L_x_75:
[----:B------:R-:W-:Y:S05]  /*a6c0*/  BSYNC B1 ;  /* 0x0000000000017941 */ /* 0x000fea0003800000 */
.L_x_74:
[----:B0----5:R-:W-:Y:S01]  /*a6d0*/  IMAD.U32 R218, R17, 0x10000, RZ ;  /* 0x0001000011da7824 */ /* 0x021fe200078e00ff */
[----:B------:R-:W-:Y:S01]  /*a6e0*/  ISETP.GT.AND P0, PT, R3, 0x180, P2 ;  /* 0x000001800300780c */ /* 0x000fe20001704270 */
[----:B------:R-:W-:Y:S02]  /*a6f0*/  BSSY B1, `(.L_x_76) ;  /* 0x0000007000017945 */ /* 0x000fe40003800000 */
[----:B------:R-:W-:-:S04]  /*a700*/  FMUL R218, R218, R16 ;  /* 0x00000010dada7220 */ /* 0x000fc80000400000 */
[----:B------:R-:W-:-:S05]  /*a710*/  FFMA R218, R219, R2, R218 ;  /* 0x00000002dbda7223 */ /* 0x000fca00000000da */
[----:B------:R-:W-:-:S05]  /*a720*/  F2FP.BF16.F32.PACK_AB R218, RZ, R218 ;  /* 0x000000daffda723e */ /* 0x000fca00000010ff */
[----:B------:R0:W-:Y:S01]  /*a730*/  @P3 STG.E.U16 desc[UR50][R216.64+0x2], R218 ;  /* 0x000002dad8003986 */ /* 0x0001e2000c101532 */
[----:B------:R-:W-:Y:S05]  /*a740*/  @!P0 BRA `(.L_x_77) ;  /* 0x0000000000048947 */ /* 0x000fea0003800000 */
[----:B------:R3:W5:Y:S02]  /*a750*/  LDG.E.LTC128B.U16 R17, desc[UR50][R226.64+0x10] ;  /* 0x00001032e2117981 */ /* 0x000764000c1e1520 */
.L_x_77:
[----:B------:R-:W-:Y:S05]  /*a760*/  BSYNC B1 ;  /* 0x0000000000017941 */ /* 0x000fea0003800000 */
.L_x_76:
[----:B0----5:R-:W-:Y:S01]  /*a770*/  IMAD.U32 R218, R17, 0x10000, RZ ;  /* 0x0001000011da7824 */ /* 0x021fe200078e00ff */
[----:B------:R-:W-:Y:S01]  /*a780*/  ISETP.GT.AND P3, PT, R3, 0x180, P1 ;  /* 0x000001800300780c */ /* 0x000fe20000f64270 */
[----:B------:R-:W-:Y:S01]  /*a790*/  @P0 IMAD.MOV.U32 R219, RZ, RZ, R229 ;  /* 0x000000ffffdb0224 */ /* 0x000fe200078e00e5 */
[----:B------:R-:W-:Y:S01]  /*a7a0*/  BSSY B1, `(.L_x_78) ;  /* 0x0000009000017945 */ /* 0x000fe20003800000 */
[----:B------:R-:W-:-:S04]  /*a7b0*/  FMUL R218, R218, R16 ;  /* 0x00000010dada7220 */ /* 0x000fc80000400000 */
[----:B------:R-:W-:-:S05]  /*a7c0*/  FFMA R218, R220, R2, R218 ;  /* 0x00000002dcda7223 */ /* 0x000fca00000000da */
[----:B------:R-:W-:-:S04]  /*a7d0*/  F2FP.BF16.F32.PACK_AB R218, RZ, R218 ;  /* 0x000000daffda723e */ /* 0x000fc800000010ff */
[----:B------:R-:W-:Y:S01]  /*a7e0*/  PRMT R220, R218, 0x7610, R220 ;  /* 0x00007610dadc7816 */ /* 0x000fe200000000dc */
[----:B------:R-:W-:-:S05]  /*a7f0*/  @P0 IMAD.MOV.U32 R218, RZ, RZ, R230 ;  /* 0x000000ffffda0224 */ /* 0x000fca00078e00e6 */
[----:B------:R0:W-:Y:S01]  /*a800*/  @P0 STG.E.U16 desc[UR50][R218.64+0x10], R220 ;  /* 0x000010dcda000986 */ /* 0x0001e2000c101532 */
[----:B------:R-:W-:Y:S05]  /*a810*/  @!P3 BRA `(.L_x_79) ;  /* 0x000000000004b947 */ /* 0x000fea0003800000 */
[----:B------:R4:W5:Y:S02]  /*a820*/  LDG.E.LTC128B.U16 R17, desc[UR50][R226.64+0x12] ;  /* 0x00001232e2117981 */ /* 0x000964000c1e1520 */
.L_x_79:
[----:B------:R-:W-:Y:S05]  /*a830*/  BSYNC B1 ;  /* 0x0000000000017941 */ /* 0x000fea0003800000 */
.L_x_78:
[----:B0----5:R-:W-:Y:S01]  /*a840*/  IMAD.U32 R218, R17, 0x10000, RZ ;  /* 0x0001000011da7824 */ /* 0x021fe200078e00ff */
[----:B------:R-:W-:Y:S01]  /*a850*/  ISETP.GT.AND P2, PT, R3, 0x188, P2 ;  /* 0x000001880300780c */ /* 0x000fe20001744270 */
[----:B------:R-:W-:Y:S01]  /*a860*/  @P3 IMAD.MOV.U32 R228, RZ, RZ, R230 ;  /* 0x000000ffffe43224 */ /* 0x000fe200078e00e6 */
[----:B------:R-:W-:Y:S01]  /*a870*/  BSSY B1, `(.L_x_80) ;  /* 0x0000007000017945 */ /* 0x000fe20003800000 */
[----:B------:R-:W-:-:S04]  /*a880*/  FMUL R218, R218, R16 ;  /* 0x00000010dada7220 */ /* 0x000fc80000400000 */
[----:B------:R-:W-:-:S05]  /*a890*/  FFMA R218, R221, R2, R218 ;  /* 0x00000002ddda7223 */ /* 0x000fca00000000da */
[----:B------:R-:W-:-:S05]  /*a8a0*/  F2FP.BF16.F32.PACK_AB R218, RZ, R218 ;  /* 0x000000daffda723e */ /* 0x000fca00000010ff */
[----:B------:R0:W-:Y:S01]  /*a8b0*/  @P3 STG.E.U16 desc[UR50][R228.64+0x12], R218 ;  /* 0x000012dae4003986 */ /* 0x0001e2000c101532 */
[----:B------:R-:W-:Y:S05]  /*a8c0*/  @!P2 BRA `(.L_x_81) ;  /* 0x000000000004a947 */ /* 0x000fea0003800000 */
[----:B------:R0:W5:Y:S02]  /*a8d0*/  LDG.E.LTC128B.U16 R17, desc[UR50][R20.64+0x10] ;  /* 0x0000103214117981 */ /* 0x000164000c1e1520 */
.L_x_81:
[----:B------:R-:W-:Y:S05]  /*a8e0*/  BSYNC B1 ;  /* 0x0000000000017941 */ /* 0x000fea0003800000 */
.L_x_80:
[----:B-----5:R-:W-:Y:S01]  /*a8f0*/  IMAD.U32 R219, R17, 0x10000, RZ ;  /* 0x0001000011db7824 */ /* 0x020fe200078e00ff */
        /* <DEDUP_REMOVED lines=8> */
.L_x_83:
[----:B------:R-:W-:Y:S05]  /*a980*/  BSYNC B1 ;  /* 0x0000000000017941 */ /* 0x000fea0003800000 */
.L_x_82:
[----:B0----5:R-:W-:Y:S01]  /*a990*/  IMAD.U32 R219, R17, 0x10000, RZ ;  /* 0x0001000011db7824 */ /* 0x021fe200078e00ff */
[----:B------:R-:W-:Y:S01]  /*a9a0*/  ISETP.GT.AND P3, PT, R0, 0x10, PT ;  /* 0x000000100000780c */ /* 0x000fe20003f64270 */
[----:B------:R-:W-:Y:S02]  /*a9b0*/  BSSY B1, `(.L_x_84) ;  /* 0x0000008000017945 */ /* 0x000fe40003800000 */
[----:B------:R-:W-:Y:S01]  /*a9c0*/  FMUL R218, R219, R16 ;  /* 0x00000010dbda7220 */ /* 0x000fe20000400000 */
[----:B------:R-:W-:-:S03]  /*a9d0*/  ISETP.GT.AND P0, PT, R3, RZ, P3 ;  /* 0x000000ff0300720c */ /* 0x000fc60001f04270 */
[----:B------:R-:W-:-:S05]  /*a9e0*/  FFMA R218, R223, R2, R218 ;  /* 0x00000002dfda7223 */ /* 0x000fca00000000da */
[----:B------:R-:W-:-:S05]  /*a9f0*/  F2FP.BF16.F32.PACK_AB R218, RZ, R218 ;  /* 0x000000daffda723e */ /* 0x000fca00000010ff */
[----:B------:R0:W-:Y:S01]  /*aa00*/  @P1 STG.E.U16 desc[UR50][R216.64+0x12], R218 ;  /* 0x000012dad8001986 */ /* 0x0001e2000c101532 */
[----:B------:R-:W-:Y:S05]  /*aa10*/  @!P0 BRA `(.L_x_85) ;  /* 0x0000000000048947 */ /* 0x000fea0003800000 */
[----:B------:R0:W5:Y:S02]  /*aa20*/  LDG.E.LTC128B.U16 R17, desc[UR50][R4.64+0x20] ;  /* 0x0000203204117981 */ /* 0x000164000c1e1520 */
.L_x_85:
[----:B------:R-:W-:Y:S05]  /*aa30*/  BSYNC B1 ;  /* 0x0000000000017941 */ /* 0x000fea0003800000 */
.L_x_84:
        /* <DEDUP_REMOVED lines=10> */
.L_x_87:
[----:B------:R-:W-:Y:S05]  /*aae0*/  BSYNC B1 ;  /* 0x0000000000017941 */ /* 0x000fea0003800000 */
.L_x_86:
        /* <DEDUP_REMOVED lines=9> */
.L_x_89:
[----:B------:R-:W-:Y:S05]  /*ab80*/  BSYNC B1 ;  /* 0x0000000000017941 */ /* 0x000fea0003800000 */
.L_x_88:
        /* <DEDUP_REMOVED lines=9> */
.L_x_91:
[----:B------:R-:W-:Y:S05]  /*ac20*/  BSYNC B1 ;  /* 0x0000000000017941 */ /* 0x000fea0003800000 */
.L_x_90:
        /* <DEDUP_REMOVED lines=10> */
.L_x_93:
[----:B------:R-:W-:Y:S05]  /*acd0*/  BSYNC B1 ;  /* 0x0000000000017941 */ /* 0x000fea0003800000 */
.L_x_92:
[----:B-----5:R-:W-:Y:S01]  /*ace0*/  IMAD.U32 R209, R17, 0x10000, RZ ;  /* 0x0001000011d17824 */ /* 0x020fe200078e00ff */
        /* <DEDUP_REMOVED lines=9> */
.L_x_95:
[----:B------:R-:W-:Y:S05]  /*ad80*/  BSYNC B1 ;  /* 0x0000000000017941 */ /* 0x000fea0003800000 */
.L_x_94:
        /* <DEDUP_REMOVED lines=9> */
.L_x_97:
[----:B------:R-:W-:Y:S05]  /*ae20*/  BSYNC B1 ;  /* 0x0000000000017941 */ /* 0x000fea0003800000 */
.L_x_96:
        /* <DEDUP_REMOVED lines=9> */
.L_x_99:
[----:B------:R-:W-:Y:S05]  /*aec0*/  BSYNC B1 ;  /* 0x0000000000017941 */ /* 0x000fea0003800000 */
.L_x_98:
        /* <DEDUP_REMOVED lines=9> */
.L_x_101:
[----:B------:R-:W-:Y:S05]  /*af60*/  BSYNC B1 ;  /* 0x0000000000017941 */ /* 0x000fea0003800000 */
.L_x_100:
        /* <DEDUP_REMOVED lines=9> */
.L_x_103:
[----:B------:R-:W-:Y:S05]  /*b000*/  BSYNC B1 ;  /* 0x0000000000017941 */ /* 0x000fea0003800000 */
.L_x_102:
        /* <DEDUP_REMOVED lines=9> */
.L_x_105:
[----:B------:R-:W-:Y:S05]  /*b0a0*/  BSYNC B1 ;  /* 0x0000000000017941 */ /* 0x000fea0003800000 */
.L_x_104:
        /* <DEDUP_REMOVED lines=9> */
.L_x_107:
[----:B------:R-:W-:Y:S05]  /*b140*/  BSYNC B1 ;  /* 0x0000000000017941 */ /* 0x000fea0003800000 */
.L_x_106:
        /* <DEDUP_REMOVED lines=9> */
.L_x_109:
[----:B------:R-:W-:Y:S05]  /*b1e0*/  BSYNC B1 ;  /* 0x0000000000017941 */ /* 0x000fea0003800000 */
.L_x_108:
        /* <DEDUP_REMOVED lines=9> */
.L_x_111:
[----:B------:R-:W-:Y:S05]  /*b280*/  BSYNC B1 ;  /* 0x0000000000017941 */ /* 0x000fea0003800000 */
.L_x_110:
        /* <DEDUP_REMOVED lines=9> */
.L_x_113:
[----:B------:R-:W-:Y:S05]  /*b320*/  BSYNC B1 ;  /* 0x0000000000017941 */ /* 0x000fea0003800000 */
.L_x_112:
        /* <DEDUP_REMOVED lines=9> */
.L_x_115:
[----:B------:R-:W-:Y:S05]  /*b3c0*/  BSYNC B1 ;  /* 0x0000000000017941 */ /* 0x000fea0003800000 */
.L_x_114:
[----:B0----5:R-:W-:Y:S01]  /*b3d0*/  IMAD.U32 R201, R17, 0x10000, RZ ;  /* 0x0001000011c97824 */ /* 0x021fe200078e00ff */
[----:B------:R-:W2:Y:S01]  /*b3e0*/  LDL.LU.64 R208, [R1+0x30] ;  /* 0x0000300001d07983 */ /* 0x000ea20000300a00 */
[----:B------:R-:W-:Y:S02]  /*b3f0*/  ISETP.GT.AND P5, PT, R3, 0x100, P3 ;  /* 0x000001000300780c */ /* 0x000fe40001fa4270 */
[----:B------:R-:W-:Y:S01]  /*b400*/  FMUL R200, R201, R16 ;  /* 0x00000010c9c87220 */ /* 0x000fe20000400000 */
[----:B------:R-:W-:-:S03]  /*b410*/  PRMT R202, R17, 0x7610, R202 ;  /* 0x0000761011ca7816 */ /* 0x000fc600000000ca */
[----:B------:R-:W-:-:S05]  /*b420*/  FFMA R200, R207, R2, R200 ;  /* 0x00000002cfc87223 */ /* 0x000fca00000000c8 */
[----:B------:R-:W-:-:S04]  /*b430*/  F2FP.BF16.F32.PACK_AB R200, RZ, R200 ;  /* 0x000000c8ffc8723e */ /* 0x000fc800000010ff */
[----:B------:R-:W-:-:S05]  /*b440*/  PRMT R204, R200, 0x7610, R204 ;  /* 0x00007610c8cc7816 */ /* 0x000fca00000000cc */
[----:B------:R0:W-:Y:S04]  /*b450*/  @P4 STG.E.U16 desc[UR50][R232.64+0x32], R204 ;  /* 0x000032cce8004986 */ /* 0x0001e8000c101532 */
[----:B------:R-:W3:Y:S01]  /*b460*/  @P5 LDG.E.LTC128B.U16 R202, desc[UR50][R22.64+0x20] ;  /* 0x0000203216ca5981 */ /* 0x000ee2000c1e1520 */
[----:B------:R-:W-:Y:S01]  /*b470*/  IMAD.U32 R203, RZ, RZ, UR8 ;  /* 0x00000008ffcb7e24 */ /* 0x000fe2000f8e00ff */
[----:B------:R-:W-:Y:S01]  /*b480*/  BSSY B1, `(.L_x_116) ;  /* 0x000000f000017945 */ /* 0x000fe20003800000 */
[----:B------:R-:W-:Y:S02]  /*b490*/  IMAD.U32 R200, RZ, RZ, UR8 ;  /* 0x00000008ffc87e24 */ /* 0x000fe4000f8e00ff */
[----:B------:R-:W-:Y:S02]  /*b4a0*/  IMAD.U32 R205, RZ, RZ, UR9 ;  /* 0x00000009ffcd7e24 */ /* 0x000fe4000f8e00ff */
[----:B------:R-:W-:-:S02]  /*b4b0*/  IMAD.SHL.U32 R203, R203, 0x100, RZ ;  /* 0x00000100cbcb7824 */ /* 0x000fc400078e00ff */
[----:B---3--:R-:W-:-:S04]  /*b4c0*/  IMAD.U32 R17, R202, 0x10000, RZ ;  /* 0x00010000ca117824 */ /* 0x008fc800078e00ff */
[----:B------:R-:W-:Y:S01]  /*b4d0*/  FMUL R201, R17, R16 ;  /* 0x0000001011c97220 */ /* 0x000fe20000400000 */
[----:B------:R-:W-:Y:S02]  /*b4e0*/  SHF.L.U64.HI R17, R200, 0x8, R205 ;  /* 0x00000008c8117819 */ /* 0x000fe400000102cd */
[----:B--2---:R-:W-:Y:S01]  /*b4f0*/  IADD3 R200, P4, R203, R208, RZ ;  /* 0x000000d0cbc87210 */ /* 0x004fe20007f9e0ff */
[----:B------:R-:W-:-:S04]  /*b500*/  FFMA R192, R192, R2, R201 ;  /* 0x00000002c0c07223 */ /* 0x000fc800000000c9 */
[----:B------:R-:W-:Y:S01]  /*b510*/  IMAD.X R201, R17, 0x1, R15, P4 ;  /* 0x0000000111c97824 */ /* 0x000fe200020e060f */
[----:B------:R-:W-:Y:S02]  /*b520*/  F2FP.BF16.F32.PACK_AB R192, RZ, R192 ;  /* 0x000000c0ffc0723e */ /* 0x000fe400000010ff */
[----:B------:R-:W-:-:S03]  /*b530*/  ISETP.GT.AND P4, PT, R3, 0x100, P2 ;  /* 0x000001000300780c */ /* 0x000fc60001784270 */
[----:B------:R0:W-:Y:S10]  /*b540*/  @P5 STG.E.U16 desc[UR50][R200.64+0x20], R192 ;  /* 0x000020c0c8005986 */ /* 0x0001f4000c101532 */
[----:B------:R-:W-:Y:S05]  /*b550*/  @!P4 BRA `(.L_x_117) ;  /* 0x000000000004c947 */ /* 0x000fea0003800000 */
[----:B------:R2:W5:Y:S02]  /*b560*/  LDG.E.LTC128B.U16 R202, desc[UR50][R22.64+0x22] ;  /* 0x0000223216ca7981 */ /* 0x000564000c1e1520 */
.L_x_117:
[----:B------:R-:W-:Y:S05]  /*b570*/  BSYNC B1 ;  /* 0x0000000000017941 */ /* 0x000fea0003800000 */
.L_x_116:
[----:B-----5:R-:W-:Y:S01]  /*b580*/  IMAD.U32 R205, R202, 0x10000, RZ ;  /* 0x00010000cacd7824 */ /* 0x020fe200078e00ff */
[----:B------:R-:W-:Y:S01]  /*b590*/  ISETP.GT.AND P5, PT, R3, 0x108, P3 ;  /* 0x000001080300780c */ /* 0x000fe20001fa4270 */
[----:B------:R-:W-:Y:S02]  /*b5a0*/  IMAD.U32 R207, RZ, RZ, UR8 ;  /* 0x00000008ffcf7e24 */ /* 0x000fe4000f8e00ff */
[----:B0-----:R-:W-:Y:S02]  /*b5b0*/  FMUL R192, R205, R16 ;  /* 0x00000010cdc07220 */ /* 0x001fe40000400000 */
[----:B------:R-:W-:Y:S02]  /*b5c0*/  IMAD.SHL.U32 R207, R207, 0x10, RZ ;  /* 0x00000010cfcf7824 */ /* 0x000fe400078e00ff */
[----:B------:R-:W-:-:S05]  /*b5d0*/  FFMA R192, R193, R2, R192 ;  /* 0x00000002c1c07223 */ /* 0x000fca00000000c0 */
[----:B------:R-:W-:-:S04]  /*b5e0*/  F2FP.BF16.F32.PACK_AB R192, RZ, R192 ;  /* 0x000000c0ffc0723e */ /* 0x000fc800000010ff */
[----:B------:R-:W-:-:S05]  /*b5f0*/  PRMT R204, R192, 0x7610, R204 ;  /* 0x00007610c0cc7816 */ /* 0x000fca00000000cc */
[----:B------:R0:W-:Y:S04]  /*b600*/  @P4 STG.E.U16 desc[UR50][R200.64+0x22], R204 ;  /* 0x000022ccc8004986 */ /* 0x0001e8000c101532 */
[----:B------:R-:W3:Y:S01]  /*b610*/  @P5 LDG.E.LTC128B.U16 R202, desc[UR50][R224.64+0x20] ;  /* 0x00002032e0ca5981 */ /* 0x000ee2000c1e1520 */
[----:B------:R-:W-:Y:S01]  /*b620*/  IADD3 R192, P4, R207, R200, RZ ;  /* 0x000000c8cfc07210 */ /* 0x000fe20007f9e0ff */
[----:B---3--:R-:W-:-:S04]  /*b630*/  IMAD.U32 R193, R202, 0x10000, RZ ;  /* 0x00010000cac17824 */ /* 0x008fc800078e00ff */
[----:B------:R-:W-:-:S04]  /*b640*/  FMUL R193, R193, R16 ;  /* 0x00000010c1c17220 */ /* 0x000fc80000400000 */
[----:B------:R-:W-:Y:S01]  /*b650*/  FFMA R194, R194, R2, R193 ;  /* 0x00000002c2c27223 */ /* 0x000fe200000000c1 */
[----:B------:R-:W-:Y:S01]  /*b660*/  IMAD.X R193, R235, 0x1, R201, P4 ;  /* 0x00000001ebc17824 */ /* 0x000fe200020e06c9 */
[----:B------:R-:W-:-:S03]  /*b670*/  ISETP.GT.AND P4, PT, R3, 0x108, P2 ;  /* 0x000001080300780c */ /* 0x000fc60001784270 */
[----:B------:R-:W-:-:S04]  /*b680*/  F2FP.BF16.F32.PACK_AB R194, RZ, R194 ;  /* 0x000000c2ffc2723e */ /* 0x000fc800000010ff */
[----:B------:R-:W-:-:S05]  /*b690*/  PRMT R206, R194, 0x7610, R206 ;  /* 0x00007610c2ce7816 */ /* 0x000fca00000000ce */
[----:B------:R3:W-:Y:S04]  /*b6a0*/  @P5 STG.E.U16 desc[UR50][R192.64+0x20], R206 ;  /* 0x000020cec0005986 */ /* 0x0007e8000c101532 */
[----:B------:R-:W4:Y:S01]  /*b6b0*/  @P4 LDG.E.LTC128B.U16 R202, desc[UR50][R224.64+0x22] ;  /* 0x00002232e0ca4981 */ /* 0x000f22000c1e1520 */
[----:B------:R-:W-:Y:S01]  /*b6c0*/  IADD3 R194, P5, R200, R207, RZ ;  /* 0x000000cfc8c27210 */ /* 0x000fe20007fbe0ff */
[----:B------:R-:W-:Y:S01]  /*b6d0*/  BSSY B1, `(.L_x_118) ;  /* 0x000000a000017945 */ /* 0x000fe20003800000 */
[----:B----4-:R-:W-:-:S04]  /*b6e0*/  IMAD.U32 R205, R202, 0x10000, RZ ;  /* 0x00010000cacd7824 */ /* 0x010fc800078e00ff */
[----:B0-----:R-:W-:-:S04]  /*b6f0*/  FMUL R204, R205, R16 ;  /* 0x00000010cdcc7220 */ /* 0x001fc80000400000 */
[----:B------:R-:W-:Y:S01]  /*b700*/  FFMA R204, R195, R2, R204 ;  /* 0x00000002c3cc7223 */ /* 0x000fe200000000cc */
[----:B------:R-:W-:Y:S01]  /*b710*/  IMAD.X R195, R201, 0x1, R235, P5 ;  /* 0x00000001c9c37824 */ /* 0x000fe200028e06eb */
[----:B------:R-:W-:-:S03]  /*b720*/  ISETP.GT.AND P5, PT, R3, 0x100, P1 ;  /* 0x000001000300780c */ /* 0x000fc60000fa4270 */
[----:B------:R-:W-:-:S05]  /*b730*/  F2FP.BF16.F32.PACK_AB R204, RZ, R204 ;  /* 0x000000ccffcc723e */ /* 0x000fca00000010ff */
[----:B------:R3:W-:Y:S05]  /*b740*/  @P4 STG.E.U16 desc[UR50][R194.64+0x22], R204 ;  /* 0x000022ccc2004986 */ /* 0x0007ea000c101532 */
[----:B------:R-:W-:Y:S05]  /*b750*/  @!P5 BRA `(.L_x_119) ;  /* 0x000000000004d947 */ /* 0x000fea0003800000 */
[----:B------:R0:W5:Y:S02]  /*b760*/  LDG.E.LTC128B.U16 R202, desc[UR50][R22.64+0x30] ;  /* 0x0000303216ca7981 */ /* 0x000164000c1e1520 */
.L_x_119:
[----:B------:R-:W-:Y:S05]  /*b770*/  BSYNC B1 ;  /* 0x0000000000017941 */ /* 0x000fea0003800000 */
.L_x_118:
[----:B---3-5:R-:W-:Y:S01]  /*b780*/  IMAD.U32 R195, R202, 0x10000, RZ ;  /* 0x00010000cac37824 */ /* 0x028fe200078e00ff */
        /* <DEDUP_REMOVED lines=8> */
.L_x_121:
[----:B------:R-:W-:Y:S05]  /*b810*/  BSYNC B1 ;  /* 0x0000000000017941 */ /* 0x000fea0003800000 */
.L_x_120:
        /* <DEDUP_REMOVED lines=9> */
.L_x_123:
[----:B------:R-:W-:Y:S05]  /*b8b0*/  BSYNC B1 ;  /* 0x0000000000017941 */ /* 0x000fea0003800000 */
.L_x_122:
        /* <DEDUP_REMOVED lines=9> */
.L_x_125:
[----:B------:R-:W-:Y:S05]  /*b950*/  BSYNC B1 ;  /* 0x0000000000017941 */ /* 0x000fea0003800000 */
.L_x_124:
[----:B0----5:R-:W-:Y:S01]  /*b960*/  IMAD.U32 R195, R202, 0x10000, RZ ;  /* 0x00010000cac37824 */ /* 0x021fe200078e00ff */
[----:B------:R-:W-:Y:S01]  /*b970*/  ISETP.GT.AND P5, PT, R3, 0x180, P3 ;  /* 0x000001800300780c */ /* 0x000fe20001fa4270 */
[----:B------:R-:W-:Y:S02]  /*b980*/  BSSY B1, `(.L_x_126) ;  /* 0x0000007000017945 */ /* 0x000fe40003800000 */
[----:B---3--:R-:W-:-:S04]  /*b990*/  FMUL R194, R195, R16 ;  /* 0x00000010c3c27220 */ /* 0x008fc80000400000 */
[----:B------:R-:W-:-:S05]  /*b9a0*/  FFMA R194, R199, R2, R194 ;  /* 0x00000002c7c27223 */ /* 0x000fca00000000c2 */
[----:B------:R-:W-:-:S05]  /*b9b0*/  F2FP.BF16.F32.PACK_AB R194, RZ, R194 ;  /* 0x000000c2ffc2723e */ /* 0x000fca00000010ff */
[----:B------:R0:W-:Y:S01]  /*b9c0*/  @P4 STG.E.U16 desc[UR50][R192.64+0x32], R194 ;  /* 0x000032c2c0004986 */ /* 0x0001e2000c101532 */
[----:B------:R-:W-:Y:S05]  /*b9d0*/  @!P5 BRA `(.L_x_127) ;  /* 0x000000000004d947 */ /* 0x000fea0003800000 */
[----:B------:R3:W5:Y:S02]  /*b9e0*/  LDG.E.LTC128B.U16 R202, desc[UR50][R226.64+0x20] ;  /* 0x00002032e2ca7981 */ /* 0x000764000c1e1520 */
.L_x_127:
[----:B------:R-:W-:Y:S05]  /*b9f0*/  BSYNC B1 ;  /* 0x0000000000017941 */ /* 0x000fea0003800000 */
.L_x_126:
[----:B-----5:R-:W-:Y:S01]  /*ba00*/  IMAD.U32 R195, R202, 0x10000, RZ ;  /* 0x00010000cac37824 */ /* 0x020fe200078e00ff */
[----:B0-----:R-:W-:Y:S01]  /*ba10*/  IADD3 R194, P4, R203, R200, RZ ;  /* 0x000000c8cbc27210 */ /* 0x001fe20007f9e0ff */
[----:B------:R-:W-:Y:S02]  /*ba20*/  BSSY B1, `(.L_x_128) ;  /* 0x0000009000017945 */ /* 0x000fe40003800000 */
[----:B------:R-:W-:-:S04]  /*ba30*/  FMUL R195, R195, R16 ;  /* 0x00000010c3c37220 */ /* 0x000fc80000400000 */
[----:B------:R-:W-:Y:S01]  /*ba40*/  FFMA R184, R184, R2, R195 ;  /* 0x00000002b8b87223 */ /* 0x000fe200000000c3 */
[----:B------:R-:W-:Y:S02]  /*ba50*/  IADD3.X R195, R17, R201, RZ, P4, !PT ;  /* 0x000000c911c37210 */ /* 0x000fe400027fe4ff */
[----:B------:R-:W-:Y:S02]  /*ba60*/  ISETP.GT.AND P4, PT, R3, 0x180, P2 ;  /* 0x000001800300780c */ /* 0x000fe40001784270 */
[----:B------:R-:W-:-:S05]  /*ba70*/  F2FP.BF16.F32.PACK_AB R184, RZ, R184 ;  /* 0x000000b8ffb8723e */ /* 0x000fca00000010ff */
[----:B------:R0:W-:Y:S06]  /*ba80*/  @P5 STG.E.U16 desc[UR50][R194.64+0x20], R184 ;  /* 0x000020b8c2005986 */ /* 0x0001ec000c101532 */
[----:B------:R-:W-:Y:S05]  /*ba90*/  @!P4 BRA `(.L_x_129) ;  /* 0x000000000004c947 */ /* 0x000fea0003800000 */
[----:B------:R0:W5:Y:S02]  /*baa0*/  LDG.E.LTC128B.U16 R202, desc[UR50][R226.64+0x22] ;  /* 0x00002232e2ca7981 */ /* 0x000164000c1e1520 */
.L_x_129:
[----:B------:R-:W-:Y:S05]  /*bab0*/  BSYNC B1 ;  /* 0x0000000000017941 */ /* 0x000fea0003800000 */
.L_x_128:
[----:B-----5:R-:W-:Y:S01]  /*bac0*/  IMAD.U32 R197, R202, 0x10000, RZ ;  /* 0x00010000cac57824 */ /* 0x020fe200078e00ff */
[----:B------:R-:W-:Y:S01]  /*bad0*/  ISETP.GT.AND P3, PT, R3, 0x188, P3 ;  /* 0x000001880300780c */ /* 0x000fe20001f64270 */
[----:B------:R-:W-:Y:S02]  /*bae0*/  BSSY B1, `(.L_x_130) ;  /* 0x0000007000017945 */ /* 0x000fe40003800000 */
[----:B0-----:R-:W-:-:S04]  /*baf0*/  FMUL R184, R197, R16 ;  /* 0x00000010c5b87220 */ /* 0x001fc80000400000 */
[----:B------:R-:W-:-:S05]  /*bb00*/  FFMA R184, R185, R2, R184 ;  /* 0x00000002b9b87223 */ /* 0x000fca00000000b8 */
[----:B------:R-:W-:-:S05]  /*bb10*/  F2FP.BF16.F32.PACK_AB R184, RZ, R184 ;  /* 0x000000b8ffb8723e */ /* 0x000fca00000010ff */
[----:B------:R0:W-:Y:S01]  /*bb20*/  @P4 STG.E.U16 desc[UR50][R194.64+0x22], R184 ;  /* 0x000022b8c2004986 */ /* 0x0001e2000c101532 */
[----:B------:R-:W-:Y:S05]  /*bb30*/  @!P3 BRA `(.L_x_131) ;  /* 0x000000000004b947 */ /* 0x000fea0003800000 */
[----:B------:R0:W5:Y:S02]  /*bb40*/  LDG.E.LTC128B.U16 R202, desc[UR50][R20.64+0x20] ;  /* 0x0000203214ca7981 */ /* 0x000164000c1e1520 */
.L_x_131:
[----:B------:R-:W-:Y:S05]  /*bb50*/  BSYNC B1 ;  /* 0x0000000000017941 */ /* 0x000fea0003800000 */
.L_x_130:
[----:B-----5:R-:W-:Y:S01]  /*bb60*/  IMAD.U32 R185, R202, 0x10000, RZ ;  /* 0x00010000cab97824 */ /* 0x020fe200078e00ff */
[----:B0-----:R-:W-:Y:S01]  /*bb70*/  IADD3 R184, P4, R207, R194, RZ ;  /* 0x000000c2cfb87210 */ /* 0x001fe20007f9e0ff */
[----:B------:R-:W-:Y:S01]  /*bb80*/  BSSY B1, `(.L_x_132) ;  /* 0x0000009000017945 */ /* 0x000fe20003800000 */
[----:B------:R-:W-:Y:S01]  /*bb90*/  ISETP.GT.AND P2, PT, R3, 0x188, P2 ;  /* 0x000001880300780c */ /* 0x000fe20001744270 */
[----:B------:R-:W-:-:S04]  /*bba0*/  FMUL R185, R185, R16 ;  /* 0x00000010b9b97220 */ /* 0x000fc80000400000 */
[----:B------:R-:W-:-:S05]  /*bbb0*/  FFMA R185, R186, R2, R185 ;  /* 0x00000002bab97223 */ /* 0x000fca00000000b9 */
[----:B------:R-:W-:Y:S01]  /*bbc0*/  F2FP.BF16.F32.PACK_AB R186, RZ, R185 ;  /* 0x000000b9ffba723e */ /* 0x000fe200000010ff */
[----:B------:R-:W-:-:S05]  /*bbd0*/  IMAD.X R185, R235, 0x1, R195, P4 ;  /* 0x00000001ebb97824 */ /* 0x000fca00020e06c3 */
[----:B------:R0:W-:Y:S01]  /*bbe0*/  @P3 STG.E.U16 desc[UR50][R184.64+0x20], R186 ;  /* 0x000020bab8003986 */ /* 0x0001e2000c101532 */
[----:B------:R-:W-:Y:S05]  /*bbf0*/  @!P2 BRA `(.L_x_133) ;  /* 0x000000000004a947 */ /* 0x000fea0003800000 */
[----:B------:R0:W5:Y:S02]  /*bc00*/  LDG.E.LTC128B.U16 R202, desc[UR50][R20.64+0x22] ;  /* 0x0000223214ca7981 */ /* 0x000164000c1e1520 */
.L_x_133:
[----:B------:R-:W-:Y:S05]  /*bc10*/  BSYNC B1 ;  /* 0x0000000000017941 */ /* 0x000fea0003800000 */
.L_x_132:
[----:B-----5:R-:W-:Y:S01]  /*bc20*/  IMAD.U32 R197, R202, 0x10000, RZ ;  /* 0x00010000cac57824 */ /* 0x020fe200078e00ff */
[----:B------:R-:W-:Y:S01]  /*bc30*/  ISETP.GT.AND P3, PT, R3, 0x180, P1 ;  /* 0x000001800300780c */ /* 0x000fe20000f64270 */
[----:B------:R-:W-:Y:S02]  /*bc40*/  BSSY B1, `(.L_x_134) ;  /* 0x0000009000017945 */ /* 0x000fe40003800000 */
[----:B0-----:R-:W-:-:S04]  /*bc50*/  FMUL R186, R197, R16 ;  /* 0x00000010c5ba7220 */ /* 0x001fc80000400000 */
[----:B------:R-:W-:Y:S01]  /*bc60*/  FFMA R187, R187, R2, R186 ;  /* 0x00000002bbbb7223 */ /* 0x000fe200000000ba */
[----:B------:R-:W-:-:S04]  /*bc70*/  IADD3 R186, P4, P5, R207, R200, R203 ;  /* 0x000000c8cfba7210 */ /* 0x000fc80007d9e0cb */
[----:B------:R-:W-:Y:S02]  /*bc80*/  F2FP.BF16.F32.PACK_AB R196, RZ, R187 ;  /* 0x000000bbffc4723e */ /* 0x000fe400000010ff */
[----:B------:R-:W-:-:S05]  /*bc90*/  IADD3.X R187, R235, R201, R17, P4, P5 ;  /* 0x000000c9ebbb7210 */ /* 0x000fca00027ea411 */
[----:B------:R0:W-:Y:S01]  /*bca0*/  @P2 STG.E.U16 desc[UR50][R186.64+0x22], R196 ;  /* 0x000022c4ba002986 */ /* 0x0001e2000c101532 */
[----:B------:R-:W-:Y:S05]  /*bcb0*/  @!P3 BRA `(.L_x_135) ;  /* 0x000000000004b947 */ /* 0x000fea0003800000 */
[----:B------:R0:W5:Y:S02]  /*bcc0*/  LDG.E.LTC128B.U16 R202, desc[UR50][R226.64+0x30] ;  /* 0x00003032e2ca7981 */ /* 0x000164000c1e1520 */
.L_x_135:
[----:B------:R-:W-:Y:S05]  /*bcd0*/  BSYNC B1 ;  /* 0x0000000000017941 */ /* 0x000fea0003800000 */
.L_x_134:
        /* <DEDUP_REMOVED lines=9> */
.L_x_137:
[----:B------:R-:W-:Y:S05]  /*bd70*/  BSYNC B1 ;  /* 0x0000000000017941 */ /* 0x000fea0003800000 */
.L_x_136:
        /* <DEDUP_REMOVED lines=9> */
.L_x_139:
[----:B------:R-:W-:Y:S05]  /*be10*/  BSYNC B1 ;  /* 0x0000000000017941 */ /* 0x000fea0003800000 */
.L_x_138:
        /* <DEDUP_REMOVED lines=9> */
.L_x_141:
[----:B------:R-:W-:Y:S05]  /*beb0*/  BSYNC B1 ;  /* 0x0000000000017941 */ /* 0x000fea0003800000 */
.L_x_140:
        /* <DEDUP_REMOVED lines=10> */
.L_x_143:
[----:B------:R-:W-:Y:S05]  /*bf60*/  BSYNC B1 ;  /* 0x0000000000017941 */ /* 0x000fea0003800000 */
.L_x_142:
        /* <DEDUP_REMOVED lines=10> */
.L_x_145:
[----:B------:R-:W-:Y:S05]  /*c010*/  BSYNC B1 ;  /* 0x0000000000017941 */ /* 0x000fea0003800000 */
.L_x_144:
        /* <DEDUP_REMOVED lines=9> */
.L_x_147:
[----:B------:R-:W-:Y:S05]  /*c0b0*/  BSYNC B1 ;  /* 0x0000000000017941 */ /* 0x000fea0003800000 */
.L_x_146:
        /* <DEDUP_REMOVED lines=9> */
.L_x_149:
[----:B------:R-:W-:Y:S05]  /*c150*/  BSYNC B1 ;  /* 0x0000000000017941 */ /* 0x000fea0003800000 */
.L_x_148:
        /* <DEDUP_REMOVED lines=10> */
.L_x_151:
[----:B------:R-:W-:Y:S05]  /*c200*/  BSYNC B1 ;  /* 0x0000000000017941 */ /* 0x000fea0003800000 */
.L_x_150:
        /* <DEDUP_REMOVED lines=10> */
.L_x_153:
[----:B------:R-:W-:Y:S05]  /*c2b0*/  BSYNC B1 ;  /* 0x0000000000017941 */ /* 0x000fea0003800000 */
.L_x_152:
        /* <DEDUP_REMOVED lines=9> */
.L_x_155:
[----:B------:R-:W-:Y:S05]  /*c350*/  BSYNC B1 ;  /* 0x0000000000017941 */ /* 0x000fea0003800000 */
.L_x_154:
        /* <DEDUP_REMOVED lines=9> */
.L_x_157:
[----:B------:R-:W-:Y:S05]  /*c3f0*/  BSYNC B1 ;  /* 0x0000000000017941 */ /* 0x000fea0003800000 */
.L_x_156:
        /* <DEDUP_REMOVED lines=9> */
.L_x_159:
[----:B------:R-:W-:Y:S05]  /*c490*/  BSYNC B1 ;  /* 0x0000000000017941 */ /* 0x000fea0003800000 */
.L_x_158:
        /* <DEDUP_REMOVED lines=9> */
.L_x_161:
[----:B------:R-:W-:Y:S05]  /*c530*/  BSYNC B1 ;  /* 0x0000000000017941 */ /* 0x000fea0003800000 */
.L_x_160:
        /* <DEDUP_REMOVED lines=9> */
.L_x_163:
[----:B------:R-:W-:Y:S05]  /*c5d0*/  BSYNC B1 ;  /* 0x0000000000017941 */ /* 0x000fea0003800000 */
.L_x_162:
        /* <DEDUP_REMOVED lines=9> */
.L_x_165:
[----:B------:R-:W-:Y:S05]  /*c670*/  BSYNC B1 ;  /* 0x0000000000017941 */ /* 0x000fea0003800000 */
.L_x_164:
        /* <DEDUP_REMOVED lines=9> */
.L_x_167:
[----:B------:R-:W-:Y:S05]  /*c710*/  BSYNC B1 ;  /* 0x0000000000017941 */ /* 0x000fea0003800000 */
.L_x_166:
        /* <DEDUP_REMOVED lines=9> */
.L_x_169:
[----:B------:R-:W-:Y:S05]  /*c7b0*/  BSYNC B1 ;  /* 0x0000000000017941 */ /* 0x000fea0003800000 */
.L_x_168:
        /* <DEDUP_REMOVED lines=9> */
.L_x_171:
[----:B------:R-:W-:Y:S05]  /*c850*/  BSYNC B1 ;  /* 0x0000000000017941 */ /* 0x000fea0003800000 */
.L_x_170:
        /* <DEDUP_REMOVED lines=9> */
.L_x_173:
[----:B------:R-:W-:Y:S05]  /*c8f0*/  BSYNC B1 ;  /* 0x0000000000017941 */ /* 0x000fea0003800000 */
.L_x_172:
        /* <DEDUP_REMOVED lines=9> */
.L_x_175:
[----:B------:R-:W-:Y:S05]  /*c990*/  BSYNC B1 ;  /* 0x0000000000017941 */ /* 0x000fea0003800000 */
.L_x_174:
        /* <DEDUP_REMOVED lines=9> */
.L_x_177:
[----:B------:R-:W-:Y:S05]  /*ca30*/  BSYNC B1 ;  /* 0x0000000000017941 */ /* 0x000fea0003800000 */
.L_x_176:
        /* <DEDUP_REMOVED lines=9> */
.L_x_179:
[----:B------:R-:W-:Y:S05]  /*cad0*/  BSYNC B1 ;  /* 0x0000000000017941 */ /* 0x000fea0003800000 */
.L_x_178:
        /* <DEDUP_REMOVED lines=9> */
.L_x_181:
[----:B------:R-:W-:Y:S05]  /*cb70*/  BSYNC B1 ;  /* 0x0000000000017941 */ /* 0x000fea0003800000 */
.L_x_180:
        /* <DEDUP_REMOVED lines=9> */
.L_x_183:
[----:B------:R-:W-:Y:S05]  /*cc10*/  BSYNC B1 ;  /* 0x0000000000017941 */ /* 0x000fea0003800000 */
.L_x_182:
        /* <DEDUP_REMOVED lines=9> */
.L_x_185:
[----:B------:R-:W-:Y:S05]  /*ccb0*/  BSYNC B1 ;  /* 0x0000000000017941 */ /* 0x000fea0003800000 */
.L_x_184:
        /* <DEDUP_REMOVED lines=9> */
.L_x_187:
[----:B------:R-:W-:Y:S05]  /*cd50*/  BSYNC B1 ;  /* 0x0000000000017941 */ /* 0x000fea0003800000 */
.L_x_186:
        /* <DEDUP_REMOVED lines=9> */
.L_x_189:
[----:B------:R-:W-:Y:S05]  /*cdf0*/  BSYNC B1 ;  /* 0x0000000000017941 */ /* 0x000fea0003800000 */
.L_x_188:
        /* <DEDUP_REMOVED lines=9> */
.L_x_191:
[----:B------:R-:W-:Y:S05]  /*ce90*/  BSYNC B1 ;  /* 0x0000000000017941 */ /* 0x000fea0003800000 */
.L_x_190:
        /* <DEDUP_REMOVED lines=9> */
.L_x_193:
[----:B------:R-:W-:Y:S05]  /*cf30*/  BSYNC B1 ;  /* 0x0000000000017941 */ /* 0x000fea0003800000 */
.L_x_192:
        /* <DEDUP_REMOVED lines=9> */
.L_x_195:
[----:B------:R-:W-:Y:S05]  /*cfd0*/  BSYNC B1 ;  /* 0x0000000000017941 */ /* 0x000fea0003800000 */
.L_x_194:
        /* <DEDUP_REMOVED lines=9> */
.L_x_197:
[----:B------:R-:W-:Y:S05]  /*d070*/  BSYNC B1 ;  /* 0x0000000000017941 */ /* 0x000fea0003800000 */
.L_x_196:
        /* <DEDUP_REMOVED lines=9> */
.L_x_199:
[----:B------:R-:W-:Y:S05]  /*d110*/  BSYNC B1 ;  /* 0x0000000000017941 */ /* 0x000fea0003800000 */
.L_x_198:
        /* <DEDUP_REMOVED lines=9> */
.L_x_201:
[----:B------:R-:W-:Y:S05]  /*d1b0*/  BSYNC B1 ;  /* 0x0000000000017941 */ /* 0x000fea0003800000 */
.L_x_200:
        /* <DEDUP_REMOVED lines=9> */
.L_x_203:
[----:B------:R-:W-:Y:S05]  /*d250*/  BSYNC B1 ;  /* 0x0000000000017941 */ /* 0x000fea0003800000 */
.L_x_202:
        /* <DEDUP_REMOVED lines=9> */
.L_x_205:
[----:B------:R-:W-:Y:S05]  /*d2f0*/  BSYNC B1 ;  /* 0x0000000000017941 */ /* 0x000fea0003800000 */
.L_x_204:
        /* <DEDUP_REMOVED lines=10> */
.L_x_207:
[----:B------:R-:W-:Y:S05]  /*d3a0*/  BSYNC B1 ;  /* 0x0000000000017941 */ /* 0x000fea0003800000 */
.L_x_206:
        /* <DEDUP_REMOVED lines=10> */
.L_x_209:
[----:B------:R-:W-:Y:S05]  /*d450*/  BSYNC B1 ;  /* 0x0000000000017941 */ /* 0x000fea0003800000 */
.L_x_208:
        /* <DEDUP_REMOVED lines=9> */
.L_x_211:
[----:B------:R-:W-:Y:S05]  /*d4f0*/  BSYNC B1 ;  /* 0x0000000000017941 */ /* 0x000fea0003800000 */
.L_x_210:
        /* <DEDUP_REMOVED lines=9> */
.L_x_213:
[----:B------:R-:W-:Y:S05]  /*d590*/  BSYNC B1 ;  /* 0x0000000000017941 */ /* 0x000fea0003800000 */
.L_x_212:
        /* <DEDUP_REMOVED lines=10> */
.L_x_215:
[----:B------:R-:W-:Y:S05]  /*d640*/  BSYNC B1 ;  /* 0x0000000000017941 */ /* 0x000fea0003800000 */
.L_x_214:
        /* <DEDUP_REMOVED lines=10> */
.L_x_217:
[----:B------:R-:W-:Y:S05]  /*d6f0*/  BSYNC B1 ;  /* 0x0000000000017941 */ /* 0x000fea0003800000 */
.L_x_216:
        /* <DEDUP_REMOVED lines=9> */
.L_x_219:
[----:B------:R-:W-:Y:S05]  /*d790*/  BSYNC B1 ;  /* 0x0000000000017941 */ /* 0x000fea0003800000 */
.L_x_218:
        /* <DEDUP_REMOVED lines=9> */
.L_x_221:
[----:B------:R-:W-:Y:S05]  /*d830*/  BSYNC B1 ;  /* 0x0000000000017941 */ /* 0x000fea0003800000 */
.L_x_220:
        /* <DEDUP_REMOVED lines=9> */
.L_x_223:
[----:B------:R-:W-:Y:S05]  /*d8d0*/  BSYNC B1 ;  /* 0x0000000000017941 */ /* 0x000fea0003800000 */
.L_x_222:
        /* <DEDUP_REMOVED lines=9> */
.L_x_225:
[----:B------:R-:W-:Y:S05]  /*d970*/  BSYNC B1 ;  /* 0x0000000000017941 */ /* 0x000fea0003800000 */
.L_x_224:
        /* <DEDUP_REMOVED lines=9> */
.L_x_227:
[----:B------:R-:W-:Y:S05]  /*da10*/  BSYNC B1 ;  /* 0x0000000000017941 */ /* 0x000fea0003800000 */
.L_x_226:
        /* <DEDUP_REMOVED lines=9> */
.L_x_229:
[----:B------:R-:W-:Y:S05]  /*dab0*/  BSYNC B1 ;  /* 0x0000000000017941 */ /* 0x000fea0003800000 */
.L_x_228:
        /* <DEDUP_REMOVED lines=9> */
.L_x_231:
[----:B------:R-:W-:Y:S05]  /*db50*/  BSYNC B1 ;  /* 0x0000000000017941 */ /* 0x000fea0003800000 */
.L_x_230:
        /* <DEDUP_REMOVED lines=9> */
.L_x_233:
[----:B------:R-:W-:Y:S05]  /*dbf0*/  BSYNC B1 ;  /* 0x0000000000017941 */ /* 0x000fea0003800000 */
.L_x_232:
        /* <DEDUP_REMOVED lines=9> */
.L_x_235:
[----:B------:R-:W-:Y:S05]  /*dc90*/  BSYNC B1 ;  /* 0x0000000000017941 */ /* 0x000fea0003800000 */
.L_x_234:
        /* <DEDUP_REMOVED lines=9> */
.L_x_237:
[----:B------:R-:W-:Y:S05]  /*dd30*/  BSYNC B1 ;  /* 0x0000000000017941 */ /* 0x000fea0003800000 */
.L_x_236:
        /* <DEDUP_REMOVED lines=9> */
.L_x_239:
[----:B------:R-:W-:Y:S05]  /*ddd0*/  BSYNC B1 ;  /* 0x0000000000017941 */ /* 0x000fea0003800000 */
.L_x_238:
        /* <DEDUP_REMOVED lines=9> */
.L_x_241:
[----:B------:R-:W-:Y:S05]  /*de70*/  BSYNC B1 ;  /* 0x0000000000017941 */ /* 0x000fea0003800000 */
.L_x_240:
        /* <DEDUP_REMOVED lines=9> */
.L_x_243:
[----:B------:R-:W-:Y:S05]  /*df10*/  BSYNC B1 ;  /* 0x0000000000017941 */ /* 0x000fea0003800000 */
.L_x_242:
        /* <DEDUP_REMOVED lines=9> */
.L_x_245:
[----:B------:R-:W-:Y:S05]  /*dfb0*/  BSYNC B1 ;  /* 0x0000000000017941 */ /* 0x000fea0003800000 */
.L_x_244:
        /* <DEDUP_REMOVED lines=9> */
.L_x_247:
[----:B------:R-:W-:Y:S05]  /*e050*/  BSYNC B1 ;  /* 0x0000000000017941 */ /* 0x000fea0003800000 */
.L_x_246:
        /* <DEDUP_REMOVED lines=9> */
.L_x_249:
[----:B------:R-:W-:Y:S05]  /*e0f0*/  BSYNC B1 ;  /* 0x0000000000017941 */ /* 0x000fea0003800000 */
.L_x_248:
        /* <DEDUP_REMOVED lines=9> */
.L_x_251:
[----:B------:R-:W-:Y:S05]  /*e190*/  BSYNC B1 ;  /* 0x0000000000017941 */ /* 0x000fea0003800000 */
.L_x_250:
        /* <DEDUP_REMOVED lines=9> */
.L_x_253:
[----:B------:R-:W-:Y:S05]  /*e230*/  BSYNC B1 ;  /* 0x0000000000017941 */ /* 0x000fea0003800000 */
.L_x_252:
        /* <DEDUP_REMOVED lines=9> */
.L_x_255:
[----:B------:R-:W-:Y:S05]  /*e2d0*/  BSYNC B1 ;  /* 0x0000000000017941 */ /* 0x000fea0003800000 */
.L_x_254:
        /* <DEDUP_REMOVED lines=9> */
.L_x_257:
[----:B------:R-:W-:Y:S05]  /*e370*/  BSYNC B1 ;  /* 0x0000000000017941 */ /* 0x000fea0003800000 */
.L_x_256:
        /* <DEDUP_REMOVED lines=9> */
.L_x_259:
[----:B------:R-:W-:Y:S05]  /*e410*/  BSYNC B1 ;  /* 0x0000000000017941 */ /* 0x000fea0003800000 */
.L_x_258:
        /* <DEDUP_REMOVED lines=9> */
.L_x_261:
[----:B------:R-:W-:Y:S05]  /*e4b0*/  BSYNC B1 ;  /* 0x0000000000017941 */ /* 0x000fea0003800000 */
.L_x_260:
        /* <DEDUP_REMOVED lines=9> */
.L_x_263:
[----:B------:R-:W-:Y:S05]  /*e550*/  BSYNC B1 ;  /* 0x0000000000017941 */ /* 0x000fea0003800000 */
.L_x_262:
        /* <DEDUP_REMOVED lines=9> */
.L_x_265:
[----:B------:R-:W-:Y:S05]  /*e5f0*/  BSYNC B1 ;  /* 0x0000000000017941 */ /* 0x000fea0003800000 */
.L_x_264:
        /* <DEDUP_REMOVED lines=9> */
.L_x_267:
[----:B------:R-:W-:Y:S05]  /*e690*/  BSYNC B1 ;  /* 0x0000000000017941 */ /* 0x000fea0003800000 */
.L_x_266:
        /* <DEDUP_REMOVED lines=9> */
.L_x_269:
[----:B------:R-:W-:Y:S05]  /*e730*/  BSYNC B1 ;  /* 0x0000000000017941 */ /* 0x000fea0003800000 */
.L_x_268:
        /* <DEDUP_REMOVED lines=10> */
.L_x_271:
[----:B------:R-:W-:Y:S05]  /*e7e0*/  BSYNC B1 ;  /* 0x0000000000017941 */ /* 0x000fea0003800000 */
.L_x_270:
        /* <DEDUP_REMOVED lines=10> */
.L_x_273:
[----:B------:R-:W-:Y:S05]  /*e890*/  BSYNC B1 ;  /* 0x0000000000017941 */ /* 0x000fea0003800000 */
.L_x_272:
        /* <DEDUP_REMOVED lines=9> */
.L_x_275:
[----:B------:R-:W-:Y:S05]  /*e930*/  BSYNC B1 ;  /* 0x0000000000017941 */ /* 0x000fea0003800000 */
.L_x_274:
        /* <DEDUP_REMOVED lines=9> */
.L_x_277:
[----:B------:R-:W-:Y:S05]  /*e9d0*/  BSYNC B1 ;  /* 0x0000000000017941 */ /* 0x000fea0003800000 */
.L_x_276:
        /* <DEDUP_REMOVED lines=10> */
.L_x_279:
[----:B------:R-:W-:Y:S05]  /*ea80*/  BSYNC B1 ;  /* 0x0000000000017941 */ /* 0x000fea0003800000 */
.L_x_278:
        /* <DEDUP_REMOVED lines=10> */
.L_x_281:
[----:B------:R-:W-:Y:S05]  /*eb30*/  BSYNC B1 ;  /* 0x0000000000017941 */ /* 0x000fea0003800000 */
.L_x_280:
        /* <DEDUP_REMOVED lines=9> */
.L_x_283:
[----:B------:R-:W-:Y:S05]  /*ebd0*/  BSYNC B1 ;  /* 0x0000000000017941 */ /* 0x000fea0003800000 */
.L_x_282:
        /* <DEDUP_REMOVED lines=9> */
.L_x_285:
[----:B------:R-:W-:Y:S05]  /*ec70*/  BSYNC B1 ;  /* 0x0000000000017941 */ /* 0x000fea0003800000 */
.L_x_284:
        /* <DEDUP_REMOVED lines=9> */
.L_x_287:
[----:B------:R-:W-:Y:S05]  /*ed10*/  BSYNC B1 ;  /* 0x0000000000017941 */ /* 0x000fea0003800000 */
.L_x_286:
        /* <DEDUP_REMOVED lines=9> */
.L_x_289:
[----:B------:R-:W-:Y:S05]  /*edb0*/  BSYNC B1 ;  /* 0x0000000000017941 */ /* 0x000fea0003800000 */
.L_x_288:
        /* <DEDUP_REMOVED lines=9> */
.L_x_291:
[----:B------:R-:W-:Y:S05]  /*ee50*/  BSYNC B1 ;  /* 0x0000000000017941 */ /* 0x000fea0003800000 */
.L_x_290:
        /* <DEDUP_REMOVED lines=9> */
.L_x_293:
[----:B------:R-:W-:Y:S05]  /*eef0*/  BSYNC B1 ;  /* 0x0000000000017941 */ /* 0x000fea0003800000 */
.L_x_292:
        /* <DEDUP_REMOVED lines=9> */
.L_x_295:
[----:B------:R-:W-:Y:S05]  /*ef90*/  BSYNC B1 ;  /* 0x0000000000017941 */ /* 0x000fea0003800000 */
.L_x_294:
        /* <DEDUP_REMOVED lines=9> */
.L_x_297:
[----:B------:R-:W-:Y:S05]  /*f030*/  BSYNC B1 ;  /* 0x0000000000017941 */ /* 0x000fea0003800000 */
.L_x_296:
        /* <DEDUP_REMOVED lines=9> */
.L_x_299:
[----:B------:R-:W-:Y:S05]  /*f0d0*/  BSYNC B1 ;  /* 0x0000000000017941 */ /* 0x000fea0003800000 */
.L_x_298:
        /* <DEDUP_REMOVED lines=9> */
.L_x_301:
[----:B------:R-:W-:Y:S05]  /*f170*/  BSYNC B1 ;  /* 0x0000000000017941 */ /* 0x000fea0003800000 */
.L_x_300:
        /* <DEDUP_REMOVED lines=9> */
.L_x_303:
[----:B------:R-:W-:Y:S05]  /*f210*/  BSYNC B1 ;  /* 0x0000000000017941 */ /* 0x000fea0003800000 */
.L_x_302:
        /* <DEDUP_REMOVED lines=9> */
.L_x_305:
[----:B------:R-:W-:Y:S05]  /*f2b0*/  BSYNC B1 ;  /* 0x0000000000017941 */ /* 0x000fea0003800000 */
.L_x_304:
[----:B0----5:R-:W-:Y:S01]  /*f2c0*/  SHF.L.U32 R17, R202, 0x10, RZ ;  /* 0x00000010ca117819 */ /* 0x021fe200000006ff */
[----:B------:R-:W-:Y:S01]  /*f2d0*/  BSSY B1, `(.L_x_306) ;  /* 0x0000008000017945 */ /* 0x000fe20003800000 */
[----:B------:R-:W-:-:S03]  /*f2e0*/  ISETP.GT.AND P5, PT, R3, 0x108, P3 ;  /* 0x000001080300780c */ /* 0x000fc60001fa4270 */
[----:B------:R-:W-:-:S04]  /*f2f0*/  FMUL R96, R17, R16 ;  /* 0x0000001011607220 */ /* 0x000fc80000400000 */
[----:B------:R-:W-:-:S05]  /*f300*/  FFMA R96, R97, R2, R96 ;  /* 0x0000000261607223 */ /* 0x000fca0000000060 */
[----:B------:R-:W-:-:S05]  /*f310*/  F2FP.BF16.F32.PACK_AB R96, RZ, R96 ;  /* 0x00000060ff60723e */ /* 0x000fca00000010ff */
[----:B------:R0:W-:Y:S01]  /*f320*/  @P4 STG.E.U16 desc[UR50][R200.64+0x82], R96 ;  /* 0x00008260c8004986 */ /* 0x0001e2000c101532 */
[----:B------:R-:W-:Y:S05]  /*f330*/  @!P5 BRA `(.L_x_307) ;  /* 0x000000000004d947 */ /* 0x000fea0003800000 */
[----:B------:R0:W5:Y:S02]  /*f340*/  LDG.E.LTC128B.U16 R202, desc[UR50][R224.64+0x80] ;  /* 0x00008032e0ca7981 */ /* 0x000164000c1e1520 */
.L_x_307:
[----:B------:R-:W-:Y:S05]  /*f350*/  BSYNC B1 ;  /* 0x0000000000017941 */ /* 0x000fea0003800000 */
.L_x_306:
        /* <DEDUP_REMOVED lines=9> */
.L_x_309:
[----:B------:R-:W-:Y:S05]  /*f3f0*/  BSYNC B1 ;  /* 0x0000000000017941 */ /* 0x000fea0003800000 */
.L_x_308:
        /* <DEDUP_REMOVED lines=9> */
.L_x_311:
[----:B------:R-:W-:Y:S05]  /*f490*/  BSYNC B1 ;  /* 0x0000000000017941 */ /* 0x000fea0003800000 */
.L_x_310:
        /* <DEDUP_REMOVED lines=9> */
.L_x_313:
[----:B------:R-:W-:Y:S05]  /*f530*/  BSYNC B1 ;  /* 0x0000000000017941 */ /* 0x000fea0003800000 */
.L_x_312:
        /* <DEDUP_REMOVED lines=9> */
.L_x_315:
[----:B------:R-:W-:Y:S05]  /*f5d0*/  BSYNC B1 ;  /* 0x0000000000017941 */ /* 0x000fea0003800000 */
.L_x_314:
        /* <DEDUP_REMOVED lines=9> */
.L_x_317:
[----:B------:R-:W-:Y:S05]  /*f670*/  BSYNC B1 ;  /* 0x0000000000017941 */ /* 0x000fea0003800000 */
.L_x_316:
        /* <DEDUP_REMOVED lines=9> */
.L_x_319:
[----:B------:R-:W-:Y:S05]  /*f710*/  BSYNC B1 ;  /* 0x0000000000017941 */ /* 0x000fea0003800000 */
.L_x_318:
        /* <DEDUP_REMOVED lines=9> */
.L_x_321:
[----:B------:R-:W-:Y:S05]  /*f7b0*/  BSYNC B1 ;  /* 0x0000000000017941 */ /* 0x000fea0003800000 */
.L_x_320:
        /* <DEDUP_REMOVED lines=9> */
.L_x_323:
[----:B------:R-:W-:Y:S05]  /*f850*/  BSYNC B1 ;  /* 0x0000000000017941 */ /* 0x000fea0003800000 */
.L_x_322:
        /* <DEDUP_REMOVED lines=9> */
.L_x_325:
[----:B------:R-:W-:Y:S05]  /*f8f0*/  BSYNC B1 ;  /* 0x0000000000017941 */ /* 0x000fea0003800000 */
.L_x_324:
        /* <DEDUP_REMOVED lines=9> */
.L_x_327:
[----:B------:R-:W-:Y:S05]  /*f990*/  BSYNC B1 ;  /* 0x0000000000017941 */ /* 0x000fea0003800000 */
.L_x_326:
        /* <DEDUP_REMOVED lines=9> */
.L_x_329:
[----:B------:R-:W-:Y:S05]  /*fa30*/  BSYNC B1 ;  /* 0x0000000000017941 */ /* 0x000fea0003800000 */
.L_x_328:
        /* <DEDUP_REMOVED lines=9> */
.L_x_331:
[----:B------:R-:W-:Y:S05]  /*fad0*/  BSYNC B1 ;  /* 0x0000000000017941 */ /* 0x000fea0003800000 */
.L_x_330:
        /* <DEDUP_REMOVED lines=9> */
.L_x_333:
[----:B------:R-:W-:Y:S05]  /*fb70*/  BSYNC B1 ;  /* 0x0000000000017941 */ /* 0x000fea0003800000 */
.L_x_332:
        /* <DEDUP_REMOVED lines=10> */
.L_x_335:
[----:B------:R-:W-:Y:S05]  /*fc20*/  BSYNC B1 ;  /* 0x0000000000017941 */ /* 0x000fea0003800000 */
.L_x_334:
        /* <DEDUP_REMOVED lines=10> */
.L_x_337:
[----:B------:R-:W-:Y:S05]  /*fcd0*/  BSYNC B1 ;  /* 0x0000000000017941 */ /* 0x000fea0003800000 */
.L_x_336:
        /* <DEDUP_REMOVED lines=9> */
.L_x_339:
[----:B------:R-:W-:Y:S05]  /*fd70*/  BSYNC B1 ;  /* 0x0000000000017941 */ /* 0x000fea0003800000 */
.L_x_338:
        /* <DEDUP_REMOVED lines=9> */
.L_x_341:
[----:B------:R-:W-:Y:S05]  /*fe10*/  BSYNC B1 ;  /* 0x0000000000017941 */ /* 0x000fea0003800000 */
.L_x_340:
        /* <DEDUP_REMOVED lines=10> */
.L_x_343:
[----:B------:R-:W-:Y:S05]  /*fec0*/  BSYNC B1 ;  /* 0x0000000000017941 */ /* 0x000fea0003800000 */
.L_x_342:
        /* <DEDUP_REMOVED lines=10> */
.L_x_345:
[----:B------:R-:W-:Y:S05]  /*ff70*/  BSYNC B1 ;  /* 0x0000000000017941 */ /* 0x000fea0003800000 */
.L_x_344:
        /* <DEDUP_REMOVED lines=9> */
.L_x_347:
[----:B------:R-:W-:Y:S05]  /*10010*/  BSYNC B1 ;  /* 0x0000000000017941 */ /* 0x000fea0003800000 */
.L_x_346:
        /* <DEDUP_REMOVED lines=9> */
.L_x_349:
[----:B------:R-:W-:Y:S05]  /*100b0*/  BSYNC B1 ;  /* 0x0000000000017941 */ /* 0x000fea0003800000 */
.L_x_348:
        /* <DEDUP_REMOVED lines=9> */
.L_x_351:
[----:B------:R-:W-:Y:S05]  /*10150*/  BSYNC B1 ;  /* 0x0000000000017941 */ /* 0x000fea0003800000 */
.L_x_350:
        /* <DEDUP_REMOVED lines=9> */
.L_x_353:
[----:B------:R-:W-:Y:S05]  /*101f0*/  BSYNC B1 ;  /* 0x0000000000017941 */ /* 0x000fea0003800000 */
.L_x_352:
        /* <DEDUP_REMOVED lines=9> */
.L_x_355:
[----:B------:R-:W-:Y:S05]  /*10290*/  BSYNC B1 ;  /* 0x0000000000017941 */ /* 0x000fea0003800000 */
.L_x_354:
        /* <DEDUP_REMOVED lines=9> */
.L_x_357:
[----:B------:R-:W-:Y:S05]  /*10330*/  BSYNC B1 ;  /* 0x0000000000017941 */ /* 0x000fea0003800000 */
.L_x_356:
        /* <DEDUP_REMOVED lines=9> */
.L_x_359:
[----:B------:R-:W-:Y:S05]  /*103d0*/  BSYNC B1 ;  /* 0x0000000000017941 */ /* 0x000fea0003800000 */
.L_x_358:
        /* <DEDUP_REMOVED lines=9> */
.L_x_361:
[----:B------:R-:W-:Y:S05]  /*10470*/  BSYNC B1 ;  /* 0x0000000000017941 */ /* 0x000fea0003800000 */
.L_x_360:
        /* <DEDUP_REMOVED lines=9> */
.L_x_363:
[----:B------:R-:W-:Y:S05]  /*10510*/  BSYNC B1 ;  /* 0x0000000000017941 */ /* 0x000fea0003800000 */
.L_x_362:
        /* <DEDUP_REMOVED lines=9> */
.L_x_365:
[----:B------:R-:W-:Y:S05]  /*105b0*/  BSYNC B1 ;  /* 0x0000000000017941 */ /* 0x000fea0003800000 */
.L_x_364:
        /* <DEDUP_REMOVED lines=9> */
.L_x_367:
[----:B------:R-:W-:Y:S05]  /*10650*/  BSYNC B1 ;  /* 0x0000000000017941 */ /* 0x000fea0003800000 */
.L_x_366:
        /* <DEDUP_REMOVED lines=9> */
.L_x_369:
[----:B------:R-:W-:Y:S05]  /*106f0*/  BSYNC B1 ;  /* 0x0000000000017941 */ /* 0x000fea0003800000 */
.L_x_368:
        /* <DEDUP_REMOVED lines=9> */
.L_x_371:
[----:B------:R-:W-:Y:S05]  /*10790*/  BSYNC B1 ;  /* 0x0000000000017941 */ /* 0x000fea0003800000 */
.L_x_370:
        /* <DEDUP_REMOVED lines=9> */
.L_x_373:
[----:B------:R-:W-:Y:S05]  /*10830*/  BSYNC B1 ;  /* 0x0000000000017941 */ /* 0x000fea0003800000 */
.L_x_372:
        /* <DEDUP_REMOVED lines=9> */
.L_x_375:
[----:B------:R-:W-:Y:S05]  /*108d0*/  BSYNC B1 ;  /* 0x0000000000017941 */ /* 0x000fea0003800000 */
.L_x_374:
        /* <DEDUP_REMOVED lines=9> */
.L_x_377:
[----:B------:R-:W-:Y:S05]  /*10970*/  BSYNC B1 ;  /* 0x0000000000017941 */ /* 0x000fea0003800000 */
.L_x_376:
        /* <DEDUP_REMOVED lines=9> */
.L_x_379:
[----:B------:R-:W-:Y:S05]  /*10a10*/  BSYNC B1 ;  /* 0x0000000000017941 */ /* 0x000fea0003800000 */
.L_x_378:
        /* <DEDUP_REMOVED lines=9> */
.L_x_381:
[----:B------:R-:W-:Y:S05]  /*10ab0*/  BSYNC B1 ;  /* 0x0000000000017941 */ /* 0x000fea0003800000 */
.L_x_380:
        /* <DEDUP_REMOVED lines=9> */
.L_x_383:
[----:B------:R-:W-:Y:S05]  /*10b50*/  BSYNC B1 ;  /* 0x0000000000017941 */ /* 0x000fea0003800000 */
.L_x_382:
        /* <DEDUP_REMOVED lines=9> */
.L_x_385:
[----:B------:R-:W-:Y:S05]  /*10bf0*/  BSYNC B1 ;  /* 0x0000000000017941 */ /* 0x000fea0003800000 */
.L_x_384:
        /* <DEDUP_REMOVED lines=9> */
.L_x_387:
[----:B------:R-:W-:Y:S05]  /*10c90*/  BSYNC B1 ;  /* 0x0000000000017941 */ /* 0x000fea0003800000 */
.L_x_386:
        /* <DEDUP_REMOVED lines=9> */
.L_x_389:
[----:B------:R-:W-:Y:S05]  /*10d30*/  BSYNC B1 ;  /* 0x0000000000017941 */ /* 0x000fea0003800000 */
.L_x_388:
        /* <DEDUP_REMOVED lines=9> */
.L_x_391:
[----:B------:R-:W-:Y:S05]  /*10dd0*/  BSYNC B1 ;  /* 0x0000000000017941 */ /* 0x000fea0003800000 */
.L_x_390:
        /* <DEDUP_REMOVED lines=9> */
.L_x_393:
[----:B------:R-:W-:Y:S05]  /*10e70*/  BSYNC B1 ;  /* 0x0000000000017941 */ /* 0x000fea0003800000 */
.L_x_392:
        /* <DEDUP_REMOVED lines=9> */
.L_x_395:
[----:B------:R-:W-:Y:S05]  /*10f10*/  BSYNC B1 ;  /* 0x0000000000017941 */ /* 0x000fea0003800000 */
.L_x_394:
        /* <DEDUP_REMOVED lines=9> */
.L_x_397:
[----:B------:R-:W-:Y:S05]  /*10fb0*/  BSYNC B1 ;  /* 0x0000000000017941 */ /* 0x000fea0003800000 */
.L_x_396:
        /* <DEDUP_REMOVED lines=10> */
.L_x_399:
[----:B------:R-:W-:Y:S05]  /*11060*/  BSYNC B1 ;  /* 0x0000000000017941 */ /* 0x000fea0003800000 */
.L_x_398:
        /* <DEDUP_REMOVED lines=10> */
.L_x_401:
[----:B------:R-:W-:Y:S05]  /*11110*/  BSYNC B1 ;  /* 0x0000000000017941 */ /* 0x000fea0003800000 */
.L_x_400:
        /* <DEDUP_REMOVED lines=9> */
.L_x_403:
[----:B------:R-:W-:Y:S05]  /*111b0*/  BSYNC B1 ;  /* 0x0000000000017941 */ /* 0x000fea0003800000 */
.L_x_402:
        /* <DEDUP_REMOVED lines=9> */
.L_x_405:
[----:B------:R-:W-:Y:S05]  /*11250*/  BSYNC B1 ;  /* 0x0000000000017941 */ /* 0x000fea0003800000 */
.L_x_404:
        /* <DEDUP_REMOVED lines=10> */
.L_x_407:
[----:B------:R-:W-:Y:S05]  /*11300*/  BSYNC B1 ;  /* 0x0000000000017941 */ /* 0x000fea0003800000 */
.L_x_406:
        /* <DEDUP_REMOVED lines=10> */
.L_x_409:
[----:B------:R-:W-:Y:S05]  /*113b0*/  BSYNC B1 ;  /* 0x0000000000017941 */ /* 0x000fea0003800000 */
.L_x_408:
        /* <DEDUP_REMOVED lines=9> */
.L_x_411:
[----:B------:R-:W-:Y:S05]  /*11450*/  BSYNC B1 ;  /* 0x0000000000017941 */ /* 0x000fea0003800000 */
.L_x_410:
        /* <DEDUP_REMOVED lines=9> */
.L_x_413:
[----:B------:R-:W-:Y:S05]  /*114f0*/  BSYNC B1 ;  /* 0x0000000000017941 */ /* 0x000fea0003800000 */
.L_x_412:
        /* <DEDUP_REMOVED lines=9> */
.L_x_415:
[----:B------:R-:W-:Y:S05]  /*11590*/  BSYNC B1 ;  /* 0x0000000000017941 */ /* 0x000fea0003800000 */
.L_x_414:
        /* <DEDUP_REMOVED lines=9> */
.L_x_417:
[----:B------:R-:W-:Y:S05]  /*11630*/  BSYNC B1 ;  /* 0x0000000000017941 */ /* 0x000fea0003800000 */
.L_x_416:
        /* <DEDUP_REMOVED lines=9> */
.L_x_419:
[----:B------:R-:W-:Y:S05]  /*116d0*/  BSYNC B1 ;  /* 0x0000000000017941 */ /* 0x000fea0003800000 */
.L_x_418:
        /* <DEDUP_REMOVED lines=9> */
.L_x_421:
[----:B------:R-:W-:Y:S05]  /*11770*/  BSYNC B1 ;  /* 0x0000000000017941 */ /* 0x000fea0003800000 */
.L_x_420:
        /* <DEDUP_REMOVED lines=9> */
.L_x_423:
[----:B------:R-:W-:Y:S05]  /*11810*/  BSYNC B1 ;  /* 0x0000000000017941 */ /* 0x000fea0003800000 */
.L_x_422:
        /* <DEDUP_REMOVED lines=9> */
.L_x_425:
[----:B------:R-:W-:Y:S05]  /*118b0*/  BSYNC B1 ;  /* 0x0000000000017941 */ /* 0x000fea0003800000 */
.L_x_424:
        /* <DEDUP_REMOVED lines=9> */
.L_x_427:
[----:B------:R-:W-:Y:S05]  /*11950*/  BSYNC B1 ;  /* 0x0000000000017941 */ /* 0x000fea0003800000 */
.L_x_426:
        /* <DEDUP_REMOVED lines=9> */
.L_x_429:
[----:B------:R-:W-:Y:S05]  /*119f0*/  BSYNC B1 ;  /* 0x0000000000017941 */ /* 0x000fea0003800000 */
.L_x_428:
        /* <DEDUP_REMOVED lines=9> */
.L_x_431:
[----:B------:R-:W-:Y:S05]  /*11a90*/  BSYNC B1 ;  /* 0x0000000000017941 */ /* 0x000fea0003800000 */
.L_x_430:
        /* <DEDUP_REMOVED lines=9> */
.L_x_433:
[----:B------:R-:W-:Y:S05]  /*11b30*/  BSYNC B1 ;  /* 0x0000000000017941 */ /* 0x000fea0003800000 */
.L_x_432:
        /* <DEDUP_REMOVED lines=9> */
.L_x_435:
[----:B------:R-:W-:Y:S05]  /*11bd0*/  BSYNC B1 ;  /* 0x0000000000017941 */ /* 0x000fea0003800000 */
.L_x_434:
        /* <DEDUP_REMOVED lines=9> */
.L_x_437:
[----:B------:R-:W-:Y:S05]  /*11c70*/  BSYNC B1 ;  /* 0x0000000000017941 */ /* 0x000fea0003800000 */
.L_x_436:
        /* <DEDUP_REMOVED lines=9> */
.L_x_439:
[----:B------:R-:W-:Y:S05]  /*11d10*/  BSYNC B1 ;  /* 0x0000000000017941 */ /* 0x000fea0003800000 */
.L_x_438:
        /* <DEDUP_REMOVED lines=9> */
.L_x_441:
[----:B------:R-:W-:Y:S05]  /*11db0*/  BSYNC B1 ;  /* 0x0000000000017941 */ /* 0x000fea0003800000 */
.L_x_440:
        /* <DEDUP_REMOVED lines=9> */
.L_x_443:
[----:B------:R-:W-:Y:S05]  /*11e50*/  BSYNC B1 ;  /* 0x0000000000017941 */ /* 0x000fea0003800000 */
.L_x_442:
        /* <DEDUP_REMOVED lines=9> */
.L_x_445:
[----:B------:R-:W-:Y:S05]  /*11ef0*/  BSYNC B1 ;  /* 0x0000000000017941 */ /* 0x000fea0003800000 */
.L_x_444:
        /* <DEDUP_REMOVED lines=9> */
.L_x_447:
[----:B------:R-:W-:Y:S05]  /*11f90*/  BSYNC B1 ;  /* 0x0000000000017941 */ /* 0x000fea0003800000 */
.L_x_446:
        /* <DEDUP_REMOVED lines=9> */
.L_x_449:
[----:B------:R-:W-:Y:S05]  /*12030*/  BSYNC B1 ;  /* 0x0000000000017941 */ /* 0x000fea0003800000 */
.L_x_448:
        /* <DEDUP_REMOVED lines=9> */
.L_x_451:
[----:B------:R-:W-:Y:S05]  /*120d0*/  BSYNC B1 ;  /* 0x0000000000017941 */ /* 0x000fea0003800000 */
.L_x_450:
        /* <DEDUP_REMOVED lines=9> */
.L_x_453:
[----:B------:R-:W-:Y:S05]  /*12170*/  BSYNC B1 ;  /* 0x0000000000017941 */ /* 0x000fea0003800000 */
.L_x_452:
        /* <DEDUP_REMOVED lines=9> */
.L_x_455:
[----:B------:R-:W-:Y:S05]  /*12210*/  BSYNC B1 ;  /* 0x0000000000017941 */ /* 0x000fea0003800000 */
.L_x_454:
        /* <DEDUP_REMOVED lines=9> */
.L_x_457:
[----:B------:R-:W-:Y:S05]  /*122b0*/  BSYNC B1 ;  /* 0x0000000000017941 */ /* 0x000fea0003800000 */
.L_x_456:
        /* <DEDUP_REMOVED lines=9> */
.L_x_459:
[----:B------:R-:W-:Y:S05]  /*12350*/  BSYNC B1 ;  /* 0x0000000000017941 */ /* 0x000fea0003800000 */
.L_x_458:
        /* <DEDUP_REMOVED lines=9> */
.L_x_461:
[----:B------:R-:W-:Y:S05]  /*123f0*/  BSYNC B1 ;  /* 0x0000000000017941 */ /* 0x000fea0003800000 */
.L_x_460:
[----:B------:R-:W-:Y:S05]  /*12400*/  @!P0 BRA `(.L_x_462) ;  /* 0x0000003c00ac8947 */ /* 0x000fea0003800000 */
[----:B-----5:R-:W-:-:S04]  /*12410*/  IMAD.U32 R3, R202, 0x10000, RZ ;  /* 0x00010000ca037824 */ /* 0x020fc800078e00ff */
[----:B0-----:R-:W-:-:S04]  /*12420*/  FMUL R0, R3, R16 ;  /* 0x0000001003007220 */ /* 0x001fc80000400000 */
[----:B------:R-:W-:-:S05]  /*12430*/  FFMA R0, R31, R2, R0 ;  /* 0x000000021f007223 */ /* 0x000fca0000000000 */
[----:B------:R-:W-:-:S05]  /*12440*/  F2FP.BF16.F32.PACK_AB R0, RZ, R0 ;  /* 0x00000000ff00723e */ /* 0x000fca00000010ff */
[----:B------:R0:W-:Y:S01]  /*12450*/  STG.E.U16 desc[UR50][R184.64+0xd2], R0 ;  /* 0x0000d200b8007986 */ /* 0x0001e2000c101532 */
[----:B------:R-:W-:Y:S05]  /*12460*/  BRA `(.L_x_462) ;  /* 0x0000003c00947947 */ /* 0x000fea0003800000 */
.L_x_29:
[----:B------:R-:W2:Y:S01]  /*12470*/  LDL.LU R233, [R1+0x24] ;  /* 0x0000240001e97983 */ /* 0x000ea20000300800 */
[----:B------:R-:W-:-:S03]  /*12480*/  ULDC.64 UR4, c[0x0][0x5c0] ;  /* 0x0001700000047ab9 */ /* 0x000fc60000000a00 */
[----:B------:R-:W3:Y:S04]  /*12490*/  LDL.LU R9, [R1+0x28] ;  /* 0x0000280001097983 */ /* 0x000ee80000300800 */
[----:B------:R-:W4:Y:S04]  /*124a0*/  LDL.LU R8, [R1+0x2c] ;  /* 0x00002c0001087983 */ /* 0x000f280000300800 */
[----:B------:R-:W5:Y:S04]  /*124b0*/  LDL.LU R21, [R1+0x20] ;  /* 0x0000200001157983 */ /* 0x000f680000300800 */
[----:B------:R-:W5:Y:S04]  /*124c0*/  LDL.LU R20, [R1+0x30] ;  /* 0x0000300001147983 */ /* 0x000f680000300800 */
[----:B------:R-:W5:Y:S04]  /*124d0*/  LDL.LU R19, [R1+0x34] ;  /* 0x0000340001137983 */ /* 0x000f680000300800 */
[----:B------:R-:W5:Y:S04]  /*124e0*/  LDL.LU R18, [R1+0x38] ;  /* 0x0000380001127983 */ /* 0x000f680000300800 */
[----:B------:R-:W5:Y:S04]  /*124f0*/  LDL.LU R17, [R1+0x3c] ;  /* 0x00003c0001117983 */ /* 0x000f680000300800 */
[----:B------:R-:W5:Y:S04]  /*12500*/  LDL.LU R232, [R1] ;  /* 0x0000000001e87983 */ /* 0x000f680000300800 */
[----:B------:R-:W5:Y:S04]  /*12510*/  LDL.LU R23, [R1+0x4] ;  /* 0x0000040001177983 */ /* 0x000f680000300800 */
[----:B------:R-:W5:Y:S01]  /*12520*/  LDL.LU R22, [R1+0x8] ;  /* 0x0000080001167983 */ /* 0x000f620000300800 */
[----:B------:R-:W-:Y:S01]  /*12530*/  LEA R6, P2, R4, UR4, 0x1 ;  /* 0x0000000404067c11 */ /* 0x000fe2000f8408ff */
[----:B------:R-:W-:Y:S01]  /*12540*/  USHF.L.U64.HI UR4, UR8, 0x4, UR9 ;  /* 0x0000000408047899 */ /* 0x000fe20008010209 */
[----:B------:R-:W-:-:S02]  /*12550*/  ISETP.GT.AND P3, PT, R0, 0x1, PT ;  /* 0x000000010000780c */ /* 0x000fc40003f64270 */
[----:B------:R-:W-:Y:S01]  /*12560*/  LEA.HI.X R7, R4, UR5, R10, 0x1, P2 ;  /* 0x0000000504077c11 */ /* 0x000fe200090f0c0a */
[----:B------:R-:W-:Y:S01]  /*12570*/  USHF.L.U32 UR5, UR8, 0x4, URZ ;  /* 0x0000000408057899 */ /* 0x000fe2000800063f */
[C---:B------:R-:W-:Y:S02]  /*12580*/  ISETP.GT.AND P2, PT, R3.reuse, RZ, P3 ;  /* 0x000000ff0300720c */ /* 0x040fe40001f44270 */
[----:B------:R-:W-:Y:S01]  /*12590*/  ISETP.GT.AND P5, PT, R3, 0x8, P0 ;  /* 0x000000080300780c */ /* 0x000fe200007a4270 */
[----:B------:R-:W-:Y:S01]  /*125a0*/  UIMAD UR11, UR9, 0xf0, URZ ;  /* 0x000000f0090b78a4 */ /* 0x000fe2000f8e023f */
[-C--:B--2---:R-:W-:Y:S01]  /*125b0*/  FMUL R4, R233, R2.reuse ;  /* 0x00000002e9047220 */ /* 0x084fe20000400000 */
[----:B---3--:R-:W-:-:S04]  /*125c0*/  FMUL R9, R9, R2 ;  /* 0x0000000209097220 */ /* 0x008fc80000400000 */
[----:B------:R-:W-:Y:S01]  /*125d0*/  F2FP.BF16.F32.PACK_AB R4, RZ, R4 ;  /* 0x00000004ff04723e */ /* 0x000fe200000010ff */
[-C--:B----4-:R-:W-:Y:S01]  /*125e0*/  FMUL R8, R8, R2.reuse ;  /* 0x0000000208087220 */ /* 0x090fe20000400000 */
[----:B------:R-:W-:Y:S02]  /*125f0*/  F2FP.BF16.F32.PACK_AB R9, RZ, R9 ;  /* 0x00000009ff09723e */ /* 0x000fe400000010ff */
[----:B------:R-:W-:Y:S01]  /*12600*/  PRMT R10, R4, 0x7610, R10 ;  /* 0x00007610040a7816 */ /* 0x000fe2000000000a */
[----:B-----5:R-:W-:Y:S01]  /*12610*/  FMUL R5, R21, R2 ;  /* 0x0000000215057220 */ /* 0x020fe20000400000 */
[----:B------:R-:W-:Y:S01]  /*12620*/  F2FP.BF16.F32.PACK_AB R8, RZ, R8 ;  /* 0x00000008ff08723e */ /* 0x000fe200000010ff */
[----:B------:R-:W2:Y:S01]  /*12630*/  LDL.LU R21, [R1+0xc] ;  /* 0x00000c0001157983 */ /* 0x000ea20000300800 */
[----:B------:R-:W-:Y:S02]  /*12640*/  PRMT R12, R9, 0x7610, R12 ;  /* 0x00007610090c7816 */ /* 0x000fe4000000000c */
[----:B------:R-:W-:Y:S01]  /*12650*/  PRMT R13, R8, 0x7610, R13 ;  /* 0x00007610080d7816 */ /* 0x000fe2000000000d */
[-C--:B------:R-:W-:Y:S01]  /*12660*/  FMUL R8, R20, R2.reuse ;  /* 0x0000000214087220 */ /* 0x080fe20000400000 */
[----:B------:R0:W-:Y:S01]  /*12670*/  @P2 STG.E.U16 desc[UR50][R6.64+0x2], R10 ;  /* 0x0000020a06002986 */ /* 0x0001e2000c101532 */
[----:B------:R-:W-:Y:S01]  /*12680*/  FMUL R9, R19, R2 ;  /* 0x0000000213097220 */ /* 0x000fe20000400000 */
[----:B------:R-:W-:-:S02]  /*12690*/  F2FP.BF16.F32.PACK_AB R5, RZ, R5 ;  /* 0x00000005ff05723e */ /* 0x000fc400000010ff */
[----:B------:R-:W3:Y:S01]  /*126a0*/  LDL.LU R20, [R1+0x10] ;  /* 0x0000100001147983 */ /* 0x000ee20000300800 */
[----:B------:R-:W-:Y:S02]  /*126b0*/  F2FP.BF16.F32.PACK_AB R8, RZ, R8 ;  /* 0x00000008ff08723e */ /* 0x000fe400000010ff */
[----:B------:R-:W-:Y:S01]  /*126c0*/  PRMT R11, R5, 0x7610, R11 ;  /* 0x00007610050b7816 */ /* 0x000fe2000000000b */
[----:B------:R-:W4:Y:S01]  /*126d0*/  LDL.LU R19, [R1+0x14] ;  /* 0x0000140001137983 */ /* 0x000f220000300800 */
[----:B------:R-:W-:Y:S02]  /*126e0*/  F2FP.BF16.F32.PACK_AB R9, RZ, R9 ;  /* 0x00000009ff09723e */ /* 0x000fe400000010ff */
[----:B------:R-:W-:Y:S01]  /*126f0*/  IADD3 R4, P4, R6, UR5, RZ ;  /* 0x0000000506047c10 */ /* 0x000fe2000ff9e0ff */
[----:B------:R1:W-:Y:S01]  /*12700*/  @P1 STG.E.U16 desc[UR50][R6.64], R11 ;  /* 0x0000000b06001986 */ /* 0x0003e2000c101532 */
[----:B0-----:R-:W-:Y:S01]  /*12710*/  PRMT R10, R8, 0x7610, R10 ;  /* 0x00007610080a7816 */ /* 0x001fe2000000000a */
[----:B------:R-:W-:Y:S01]  /*12720*/  FMUL R8, R18, R2 ;  /* 0x0000000212087220 */ /* 0x000fe20000400000 */
[----:B------:R-:W-:Y:S01]  /*12730*/  ISETP.GT.AND P1, PT, R3, 0x8, P3 ;  /* 0x000000080300780c */ /* 0x000fe20001f24270 */
[----:B------:R-:W5:Y:S01]  /*12740*/  LDL.LU R18, [R1+0x18] ;  /* 0x0000180001127983 */ /* 0x000f620000300800 */
[----:B------:R-:W-:-:S02]  /*12750*/  ISETP.GT.AND P2, PT, R0, 0x8, PT ;  /* 0x000000080000780c */ /* 0x000fc40003f44270 */
[----:B------:R-:W-:Y:S02]  /*12760*/  IADD3.X R5, R7, UR4, RZ, P4, !PT ;  /* 0x0000000407057c10 */ /* 0x000fe4000a7fe4ff */
[----:B------:R-:W-:Y:S02]  /*12770*/  ISETP.GT.AND P4, PT, R3, RZ, P2 ;  /* 0x000000ff0300720c */ /* 0x000fe40001784270 */
[----:B-1----:R-:W-:Y:S01]  /*12780*/  PRMT R11, R9, 0x7610, R11 ;  /* 0x00007610090b7816 */ /* 0x002fe2000000000b */
[----:B------:R-:W-:Y:S01]  /*12790*/  FMUL R9, R17, R2 ;  /* 0x0000000211097220 */ /* 0x000fe20000400000 */
[----:B------:R0:W-:Y:S04]  /*127a0*/  @P5 STG.E.U16 desc[UR50][R4.64], R12 ;  /* 0x0000000c04005986 */ /* 0x0001e8000c101532 */
[----:B------:R-:W5:Y:S04]  /*127b0*/  LDL.LU R17, [R1+0x1c] ;  /* 0x00001c0001117983 */ /* 0x000f680000300800 */
[----:B------:R1:W-:Y:S01]  /*127c0*/  @P1 STG.E.U16 desc[UR50][R4.64+0x2], R13 ;  /* 0x0000020d04001986 */ /* 0x0003e2000c101532 */
[----:B------:R-:W-:-:S03]  /*127d0*/  ISETP.GT.AND P1, PT, R0, 0x9, PT ;  /* 0x000000090000780c */ /* 0x000fc60003f24270 */
[----:B------:R1:W-:Y:S01]  /*127e0*/  @P4 STG.E.U16 desc[UR50][R6.64+0x10], R10 ;  /* 0x0000100a06004986 */ /* 0x0003e2000c101532 */
[C---:B------:R-:W-:Y:S02]  /*127f0*/  ISETP.GT.AND P5, PT, R3.reuse, RZ, P1 ;  /* 0x000000ff0300720c */ /* 0x040fe40000fa4270 */
[----:B------:R-:W-:Y:S02]  /*12800*/  ISETP.GT.AND P4, PT, R3, 0x8, P2 ;  /* 0x000000080300780c */ /* 0x000fe40001784270 */
[----:B------:R-:W-:Y:S02]  /*12810*/  F2FP.BF16.F32.PACK_AB R8, RZ, R8 ;  /* 0x00000008ff08723e */ /* 0x000fe400000010ff */
[----:B------:R-:W-:Y:S02]  /*12820*/  F2FP.BF16.F32.PACK_AB R9, RZ, R9 ;  /* 0x00000009ff09723e */ /* 0x000fe400000010ff */
[----:B0-----:R-:W-:Y:S02]  /*12830*/  PRMT R12, R8, 0x7610, R12 ;  /* 0x00007610080c7816 */ /* 0x001fe4000000000c */
[----:B-1----:R-:W-:Y:S01]  /*12840*/  PRMT R13, R9, 0x7610, R13 ;  /* 0x00007610090d7816 */ /* 0x002fe2000000000d */
[----:B------:R-:W-:-:S02]  /*12850*/  FMUL R10, R232, R2 ;  /* 0x00000002e80a7220 */ /* 0x000fc40000400000 */
[----:B------:R-:W-:Y:S01]  /*12860*/  @P5 STG.E.U16 desc[UR50][R6.64+0x12], R11 ;  /* 0x0000120b06005986 */ /* 0x000fe2000c101532 */
[C---:B------:R-:W-:Y:S01]  /*12870*/  ISETP.GT.AND P5, PT, R3.reuse, 0x8, P1 ;  /* 0x000000080300780c */ /* 0x040fe20000fa4270 */
[----:B------:R-:W-:Y:S02]  /*12880*/  IMAD.U32 R9, RZ, RZ, UR8 ;  /* 0x00000008ff097e24 */ /* 0x000fe4000f8e00ff */
[----:B------:R-:W-:Y:S01]  /*12890*/  @P4 STG.E.U16 desc[UR50][R4.64+0x10], R12 ;  /* 0x0000100c04004986 */ /* 0x000fe2000c101532 */
[----:B------:R-:W-:Y:S01]  /*128a0*/  ISETP.GT.AND P4, PT, R3, 0x80, P0 ;  /* 0x000000800300780c */ /* 0x000fe20000784270 */
[----:B------:R-:W-:Y:S01]  /*128b0*/  IMAD.WIDE.U32 R8, R9, 0xf0, R4 ;  /* 0x000000f009087825 */ /* 0x000fe200078e0004 */
[----:B------:R-:W-:-:S03]  /*128c0*/  F2FP.BF16.F32.PACK_AB R10, RZ, R10 ;  /* 0x0000000aff0a723e */ /* 0x000fc600000010ff */
[----:B------:R-:W-:Y:S01]  /*128d0*/  VIADD R9, R9, UR11 ;  /* 0x0000000b09097c36 */ /* 0x000fe20008000000 */
[----:B------:R-:W-:Y:S01]  /*128e0*/  PRMT R14, R10, 0x7610, R14 ;  /* 0x000076100a0e7816 */ /* 0x000fe2000000000e */
[----:B------:R-:W-:Y:S02]  /*128f0*/  FMUL R10, R23, R2 ;  /* 0x00000002170a7220 */ /* 0x000fe40000400000 */
[----:B------:R0:W-:Y:S04]  /*12900*/  @P5 STG.E.U16 desc[UR50][R4.64+0x12], R13 ;  /* 0x0000120d04005986 */ /* 0x0001e8000c101532 */
[----:B------:R1:W-:Y:S01]  /*12910*/  @P4 STG.E.U16 desc[UR50][R8.64], R14 ;  /* 0x0000000e08004986 */ /* 0x0003e2000c101532 */
[----:B------:R-:W-:Y:S02]  /*12920*/  ISETP.GT.AND P4, PT, R3, 0x80, P3 ;  /* 0x000000800300780c */ /* 0x000fe40001f84270 */
[----:B------:R-:W-:-:S04]  /*12930*/  F2FP.BF16.F32.PACK_AB R10, RZ, R10 ;  /* 0x0000000aff0a723e */ /* 0x000fc800000010ff */
[----:B0-----:R-:W-:Y:S01]  /*12940*/  PRMT R13, R10, 0x7610, R13 ;  /* 0x000076100a0d7816 */ /* 0x001fe2000000000d */
[----:B------:R-:W-:-:S06]  /*12950*/  FMUL R10, R22, R2 ;  /* 0x00000002160a7220 */ /* 0x000fcc0000400000 */
[----:B------:R0:W-:Y:S01]  /*12960*/  @P4 STG.E.U16 desc[UR50][R8.64+0x2], R13 ;  /* 0x0000020d08004986 */ /* 0x0001e2000c101532 */
[----:B------:R-:W-:Y:S02]  /*12970*/  F2FP.BF16.F32.PACK_AB R11, RZ, R10 ;  /* 0x0000000aff0b723e */ /* 0x000fe400000010ff */
[----:B------:R-:W-:Y:S02]  /*12980*/  IADD3 R10, P4, R8, UR5, RZ ;  /* 0x00000005080a7c10 */ /* 0x000fe4000ff9e0ff */
[----:B-1----:R-:W-:Y:S02]  /*12990*/  PRMT R14, R11, 0x7610, R14 ;  /* 0x000076100b0e7816 */ /* 0x002fe4000000000e */
[----:B------:R-:W-:Y:S02]  /*129a0*/  ISETP.GT.AND P5, PT, R3, 0x88, P0 ;  /* 0x000000880300780c */ /* 0x000fe400007a4270 */
[----:B------:R-:W-:Y:S02]  /*129b0*/  IADD3.X R11, R9, UR4, RZ, P4, !PT ;  /* 0x00000004090b7c10 */ /* 0x000fe4000a7fe4ff */
[----:B------:R-:W-:-:S09]  /*129c0*/  ISETP.GT.AND P4, PT, R3, 0x88, P3 ;  /* 0x000000880300780c */ /* 0x000fd20001f84270 */
[----:B------:R1:W-:Y:S01]  /*129d0*/  @P5 STG.E.U16 desc[UR50][R10.64], R14 ;  /* 0x0000000e0a005986 */ /* 0x0003e2000c101532 */
[----:B------:R-:W-:Y:S02]  /*129e0*/  USHF.L.U32 UR13, UR8, 0x8, URZ ;  /* 0x00000008080d7899 */ /* 0x000fe4000800063f */
[----:B------:R-:W-:Y:S01]  /*129f0*/  USHF.L.U64.HI UR12, UR8, 0x8, UR9 ;  /* 0x00000008080c7899 */ /* 0x000fe20008010209 */
[----:B------:R-:W-:Y:S01]  /*12a00*/  ISETP.GT.AND P5, PT, R3, 0x100, P0 ;  /* 0x000001000300780c */ /* 0x000fe200007a4270 */
[-C--:B------:R-:W-:Y:S01]  /*12a10*/  FMUL R224, R224, R2.reuse ;  /* 0x00000002e0e07220 */ /* 0x080fe20000400000 */
[----:B------:R-:W-:-:S04]  /*12a20*/  FMUL R225, R225, R2 ;  /* 0x00000002e1e17220 */ /* 0x000fc80000400000 */
[----:B------:R-:W-:Y:S02]  /*12a30*/  F2FP.BF16.F32.PACK_AB R224, RZ, R224 ;  /* 0x000000e0ffe0723e */ /* 0x000fe400000010ff */
[----:B------:R-:W-:Y:S01]  /*12a40*/  F2FP.BF16.F32.PACK_AB R225, RZ, R225 ;  /* 0x000000e1ffe1723e */ /* 0x000fe200000010ff */
[-C--:B------:R-:W-:Y:S01]  /*12a50*/  FMUL R226, R226, R2.reuse ;  /* 0x00000002e2e27220 */ /* 0x080fe20000400000 */
[----:B------:R-:W-:-:S04]  /*12a60*/  FMUL R227, R227, R2 ;  /* 0x00000002e3e37220 */ /* 0x000fc80000400000 */
[----:B------:R-:W-:Y:S02]  /*12a70*/  F2FP.BF16.F32.PACK_AB R226, RZ, R226 ;  /* 0x000000e2ffe2723e */ /* 0x000fe400000010ff */
[----:B------:R-:W-:Y:S01]  /*12a80*/  F2FP.BF16.F32.PACK_AB R227, RZ, R227 ;  /* 0x000000e3ffe3723e */ /* 0x000fe200000010ff */
[----:B------:R-:W-:-:S05]  /*12a90*/  FMUL R228, R228, R2 ;  /* 0x00000002e4e47220 */ /* 0x000fca0000400000 */
[----:B------:R-:W-:Y:S01]  /*12aa0*/  F2FP.BF16.F32.PACK_AB R228, RZ, R228 ;  /* 0x000000e4ffe4723e */ /* 0x000fe200000010ff */
[----:B------:R-:W-:-:S05]  /*12ab0*/  FMUL R229, R229, R2 ;  /* 0x00000002e5e57220 */ /* 0x000fca0000400000 */
[----:B------:R-:W-:Y:S01]  /*12ac0*/  F2FP.BF16.F32.PACK_AB R229, RZ, R229 ;  /* 0x000000e5ffe5723e */ /* 0x000fe200000010ff */
[-C--:B------:R-:W-:Y:S01]  /*12ad0*/  FMUL R230, R230, R2.reuse ;  /* 0x00000002e6e67220 */ /* 0x080fe20000400000 */
[----:B------:R-:W-:-:S04]  /*12ae0*/  FMUL R231, R231, R2 ;  /* 0x00000002e7e77220 */ /* 0x000fc80000400000 */
[----:B------:R-:W-:Y:S02]  /*12af0*/  F2FP.BF16.F32.PACK_AB R230, RZ, R230 ;  /* 0x000000e6ffe6723e */ /* 0x000fe400000010ff */
[----:B------:R-:W-:Y:S01]  /*12b00*/  F2FP.BF16.F32.PACK_AB R231, RZ, R231 ;  /* 0x000000e7ffe7723e */ /* 0x000fe200000010ff */
[----:B--2---:R-:W-:-:S05]  /*12b10*/  FMUL R12, R21, R2 ;  /* 0x00000002150c7220 */ /* 0x004fca0000400000 */
[----:B------:R-:W-:-:S04]  /*12b20*/  F2FP.BF16.F32.PACK_AB R12, RZ, R12 ;  /* 0x0000000cff0c723e */ /* 0x000fc800000010ff */
[----:B0-----:R-:W-:Y:S01]  /*12b30*/  PRMT R13, R12, 0x7610, R13 ;  /* 0x000076100c0d7816 */ /* 0x001fe2000000000d */
[----:B---3--:R-:W-:-:S04]  /*12b40*/  FMUL R12, R20, R2 ;  /* 0x00000002140c7220 */ /* 0x008fc80000400000 */
[----:B------:R0:W-:Y:S01]  /*12b50*/  @P4 STG.E.U16 desc[UR50][R10.64+0x2], R13 ;  /* 0x0000020d0a004986 */ /* 0x0001e2000c101532 */
[----:B------:R-:W-:Y:S02]  /*12b60*/  ISETP.GT.AND P4, PT, R3, 0x80, P2 ;  /* 0x000000800300780c */ /* 0x000fe40001784270 */
[----:B------:R-:W-:-:S04]  /*12b70*/  F2FP.BF16.F32.PACK_AB R12, RZ, R12 ;  /* 0x0000000cff0c723e */ /* 0x000fc800000010ff */
[----:B------:R-:W-:Y:S01]  /*12b80*/  PRMT R15, R12, 0x7610, R15 ;  /* 0x000076100c0f7816 */ /* 0x000fe2000000000f */
[----:B----4-:R-:W-:-:S06]  /*12b90*/  FMUL R12, R19, R2 ;  /* 0x00000002130c7220 */ /* 0x010fcc0000400000 */
[----:B------:R-:W-:Y:S01]  /*12ba0*/  @P4 STG.E.U16 desc[UR50][R8.64+0x10], R15 ;  /* 0x0000100f08004986 */ /* 0x000fe2000c101532 */
[----:B------:R-:W-:Y:S02]  /*12bb0*/  ISETP.GT.AND P4, PT, R3, 0x80, P1 ;  /* 0x000000800300780c */ /* 0x000fe40000f84270 */
[----:B------:R-:W-:-:S04]  /*12bc0*/  F2FP.BF16.F32.PACK_AB R12, RZ, R12 ;  /* 0x0000000cff0c723e */ /* 0x000fc800000010ff */
[----:B-1----:R-:W-:Y:S01]  /*12bd0*/  PRMT R14, R12, 0x7610, R14 ;  /* 0x000076100c0e7816 */ /* 0x002fe2000000000e */
[----:B-----5:R-:W-:-:S06]  /*12be0*/  FMUL R12, R18, R2 ;  /* 0x00000002120c7220 */ /* 0x020fcc0000400000 */
[----:B------:R1:W-:Y:S01]  /*12bf0*/  @P4 STG.E.U16 desc[UR50][R8.64+0x12], R14 ;  /* 0x0000120e08004986 */ /* 0x0003e2000c101532 */
[----:B------:R-:W-:Y:S02]  /*12c00*/  ISETP.GT.AND P4, PT, R3, 0x88, P2 ;  /* 0x000000880300780c */ /* 0x000fe40001784270 */
[----:B------:R-:W-:-:S04]  /*12c10*/  F2FP.BF16.F32.PACK_AB R12, RZ, R12 ;  /* 0x0000000cff0c723e */ /* 0x000fc800000010ff */
[----:B0-----:R-:W-:Y:S01]  /*12c20*/  PRMT R13, R12, 0x7610, R13 ;  /* 0x000076100c0d7816 */ /* 0x001fe2000000000d */
[----:B------:R-:W-:-:S06]  /*12c30*/  FMUL R12, R17, R2 ;  /* 0x00000002110c7220 */ /* 0x000fcc0000400000 */
[----:B------:R-:W-:Y:S01]  /*12c40*/  @P4 STG.E.U16 desc[UR50][R10.64+0x10], R13 ;  /* 0x0000100d0a004986 */ /* 0x000fe2000c101532 */
[----:B------:R-:W-:Y:S02]  /*12c50*/  ISETP.GT.AND P4, PT, R3, 0x88, P1 ;  /* 0x000000880300780c */ /* 0x000fe40000f84270 */
[----:B------:R-:W-:-:S11]  /*12c60*/  F2FP.BF16.F32.PACK_AB R12, RZ, R12 ;  /* 0x0000000cff0c723e */ /* 0x000fd600000010ff */
[----:B------:R0:W-:Y:S01]  /*12c70*/  @P4 STG.E.U16 desc[UR50][R10.64+0x12], R12 ;  /* 0x0000120c0a004986 */ /* 0x0001e2000c101532 */
[----:B-1----:R-:W-:-:S04]  /*12c80*/  IADD3 R8, P4, R8, UR13, RZ ;  /* 0x0000000d08087c10 */ /* 0x002fc8000ff9e0ff */
[----:B------:R-:W-:Y:S02]  /*12c90*/  IADD3.X R9, R9, UR12, RZ, P4, !PT ;  /* 0x0000000c09097c10 */ /* 0x000fe4000a7fe4ff */
[----:B------:R-:W-:-:S03]  /*12ca0*/  ISETP.GT.AND P4, PT, R3, 0x100, P3 ;  /* 0x000001000300780c */ /* 0x000fc60001f84270 */
[----:B------:R-:W-:Y:S01]  /*12cb0*/  @P5 STG.E.U16 desc[UR50][R8.64], R224 ;  /* 0x000000e008005986 */ /* 0x000fe2000c101532 */
[----:B------:R-:W-:-:S09]  /*12cc0*/  ISETP.GT.AND P5, PT, R3, 0x108, P0 ;  /* 0x000001080300780c */ /* 0x000fd200007a4270 */
[----:B------:R-:W-:Y:S01]  /*12cd0*/  @P4 STG.E.U16 desc[UR50][R8.64+0x2], R225 ;  /* 0x000002e108004986 */ /* 0x000fe2000c101532 */
[----:B0-----:R-:W-:-:S04]  /*12ce0*/  IADD3 R10, P4, R8, UR5, RZ ;  /* 0x00000005080a7c10 */ /* 0x001fc8000ff9e0ff */
[----:B------:R-:W-:Y:S02]  /*12cf0*/  IADD3.X R11, R9, UR4, RZ, P4, !PT ;  /* 0x00000004090b7c10 */ /* 0x000fe4000a7fe4ff */
[----:B------:R-:W-:-:S03]  /*12d00*/  ISETP.GT.AND P4, PT, R3, 0x108, P3 ;  /* 0x000001080300780c */ /* 0x000fc60001f84270 */
[----:B------:R-:W-:Y:S10]  /*12d10*/  @P5 STG.E.U16 desc[UR50][R10.64], R226 ;  /* 0x000000e20a005986 */ /* 0x000ff4000c101532 */
[----:B------:R-:W-:Y:S01]  /*12d20*/  @P4 STG.E.U16 desc[UR50][R10.64+0x2], R227 ;  /* 0x000002e30a004986 */ /* 0x000fe2000c101532 */
[----:B------:R-:W-:-:S13]  /*12d30*/  ISETP.GT.AND P4, PT, R3, 0x100, P2 ;  /* 0x000001000300780c */ /* 0x000fda0001784270 */
[----:B------:R-:W-:Y:S01]  /*12d40*/  @P4 STG.E.U16 desc[UR50][R8.64+0x10], R228 ;  /* 0x000010e408004986 */ /* 0x000fe2000c101532 */
[C---:B------:R-:W-:Y:S02]  /*12d50*/  ISETP.GT.AND P4, PT, R3.reuse, 0x100, P1 ;  /* 0x000001000300780c */ /* 0x040fe40000f84270 */
[----:B------:R-:W-:-:S11]  /*12d60*/  ISETP.GT.AND P5, PT, R3, 0x108, P1 ;  /* 0x000001080300780c */ /* 0x000fd60000fa4270 */
[----:B------:R0:W-:Y:S01]  /*12d70*/  @P4 STG.E.U16 desc[UR50][R8.64+0x12], R229 ;  /* 0x000012e508004986 */ /* 0x0001e2000c101532 */
[----:B------:R-:W-:Y:S01]  /*12d80*/  ISETP.GT.AND P4, PT, R3, 0x108, P2 ;  /* 0x000001080300780c */ /* 0x000fe20001784270 */
[----:B------:R-:W-:-:S12]  /*12d90*/  FMUL R216, R216, R2 ;  /* 0x00000002d8d87220 */ /* 0x000fd80000400000 */
[----:B------:R-:W-:Y:S04]  /*12da0*/  @P4 STG.E.U16 desc[UR50][R10.64+0x10], R230 ;  /* 0x000010e60a004986 */ /* 0x000fe8000c101532 */
[----:B------:R1:W-:Y:S01]  /*12db0*/  @P5 STG.E.U16 desc[UR50][R10.64+0x12], R231 ;  /* 0x000012e70a005986 */ /* 0x0003e2000c101532 */
[----:B------:R-:W-:Y:S02]  /*12dc0*/  ISETP.GT.AND P5, PT, R3, 0x180, P0 ;  /* 0x000001800300780c */ /* 0x000fe400007a4270 */
[----:B0-----:R-:W-:Y:S02]  /*12dd0*/  IADD3 R8, P4, R8, UR13, RZ ;  /* 0x0000000d08087c10 */ /* 0x001fe4000ff9e0ff */
[----:B------:R-:W-:Y:S02]  /*12de0*/  F2FP.BF16.F32.PACK_AB R216, RZ, R216 ;  /* 0x000000d8ffd8723e */ /* 0x000fe400000010ff */
[----:B------:R-:W-:-:S02]  /*12df0*/  IADD3.X R9, R9, UR12, RZ, P4, !PT ;  /* 0x0000000c09097c10 */ /* 0x000fc4000a7fe4ff */
[C---:B------:R-:W-:Y:S02]  /*12e00*/  ISETP.GT.AND P4, PT, R3.reuse, 0x180, P3 ;  /* 0x000001800300780c */ /* 0x040fe40001f84270 */
[----:B------:R-:W-:Y:S01]  /*12e10*/  ISETP.GT.AND P0, PT, R3, 0x188, P0 ;  /* 0x000001880300780c */ /* 0x000fe20000704270 */
[-C--:B------:R-:W-:Y:S01]  /*12e20*/  FMUL R217, R217, R2.reuse ;  /* 0x00000002d9d97220 */ /* 0x080fe20000400000 */
[----:B------:R-:W-:Y:S01]  /*12e30*/  FMUL R218, R218, R2 ;  /* 0x00000002dada7220 */ /* 0x000fe20000400000 */
[----:B------:R-:W-:Y:S01]  /*12e40*/  @P5 STG.E.U16 desc[UR50][R8.64], R216 ;  /* 0x000000d808005986 */ /* 0x000fe2000c101532 */
[----:B-1----:R-:W-:Y:S02]  /*12e50*/  IADD3 R10, P5, R8, UR5, RZ ;  /* 0x00000005080a7c10 */ /* 0x002fe4000ffbe0ff */
[----:B------:R-:W-:Y:S02]  /*12e60*/  F2FP.BF16.F32.PACK_AB R217, RZ, R217 ;  /* 0x000000d9ffd9723e */ /* 0x000fe400000010ff */
[----:B------:R-:W-:-:S02]  /*12e70*/  F2FP.BF16.F32.PACK_AB R218, RZ, R218 ;  /* 0x000000daffda723e */ /* 0x000fc400000010ff */
[----:B------:R-:W-:Y:S01]  /*12e80*/  IADD3.X R11, R9, UR4, RZ, P5, !PT ;  /* 0x00000004090b7c10 */ /* 0x000fe2000affe4ff */
[----:B------:R-:W-:Y:S01]  /*12e90*/  @P4 STG.E.U16 desc[UR50][R8.64+0x2], R217 ;  /* 0x000002d908004986 */ /* 0x000fe2000c101532 */
[C---:B------:R-:W-:Y:S02]  /*12ea0*/  ISETP.GT.AND P3, PT, R3.reuse, 0x188, P3 ;  /* 0x000001880300780c */ /* 0x040fe40001f64270 */
[C---:B------:R-:W-:Y:S01]  /*12eb0*/  ISETP.GT.AND P4, PT, R3.reuse, 0x180, P2 ;  /* 0x000001800300780c */ /* 0x040fe20001784270 */
[----:B------:R-:W-:Y:S01]  /*12ec0*/  @P0 STG.E.U16 desc[UR50][R10.64], R218 ;  /* 0x000000da0a000986 */ /* 0x000fe2000c101532 */
[----:B------:R-:W-:Y:S01]  /*12ed0*/  ISETP.GT.AND P0, PT, R3, 0x180, P1 ;  /* 0x000001800300780c */ /* 0x000fe20000f04270 */
[-C--:B------:R-:W-:Y:S01]  /*12ee0*/  FMUL R219, R219, R2.reuse ;  /* 0x00000002dbdb7220 */ /* 0x080fe20000400000 */
[----:B------:R-:W-:Y:S01]  /*12ef0*/  ISETP.GT.AND P2, PT, R3, 0x188, P2 ;  /* 0x000001880300780c */ /* 0x000fe20001744270 */
[-C--:B------:R-:W-:Y:S01]  /*12f00*/  FMUL R220, R220, R2.reuse ;  /* 0x00000002dcdc7220 */ /* 0x080fe20000400000 */
[----:B------:R-:W-:-:S02]  /*12f10*/  FMUL R221, R221, R2 ;  /* 0x00000002dddd7220 */ /* 0x000fc40000400000 */
[----:B------:R-:W-:Y:S02]  /*12f20*/  F2FP.BF16.F32.PACK_AB R219, RZ, R219 ;  /* 0x000000dbffdb723e */ /* 0x000fe400000010ff */
[----:B------:R-:W-:Y:S01]  /*12f30*/  F2FP.BF16.F32.PACK_AB R220, RZ, R220 ;  /* 0x000000dcffdc723e */ /* 0x000fe200000010ff */
[-C--:B------:R-:W-:Y:S01]  /*12f40*/  FMUL R222, R222, R2.reuse ;  /* 0x00000002dede7220 */ /* 0x080fe20000400000 */
[----:B------:R-:W-:Y:S01]  /*12f50*/  F2FP.BF16.F32.PACK_AB R221, RZ, R221 ;  /* 0x000000ddffdd723e */ /* 0x000fe200000010ff */
[----:B------:R-:W-:Y:S01]  /*12f60*/  @P3 STG.E.U16 desc[UR50][R10.64+0x2], R219 ;  /* 0x000002db0a003986 */ /* 0x000fe2000c101532 */
[----:B------:R-:W-:Y:S01]  /*12f70*/  ISETP.GT.AND P1, PT, R3, 0x188, P1 ;  /* 0x000001880300780c */ /* 0x000fe20000f24270 */
[----:B------:R-:W-:Y:S02]  /*12f80*/  FMUL R223, R223, R2 ;  /* 0x00000002dfdf7220 */ /* 0x000fe40000400000 */
[----:B------:R-:W-:Y:S01]  /*12f90*/  @P4 STG.E.U16 desc[UR50][R8.64+0x10], R220 ;  /* 0x000010dc08004986 */ /* 0x000fe2000c101532 */
[----:B------:R-:W-:-:S03]  /*12fa0*/  F2FP.BF16.F32.PACK_AB R222, RZ, R222 ;  /* 0x000000deffde723e */ /* 0x000fc600000010ff */
[----:B------:R0:W-:Y:S01]  /*12fb0*/  @P0 STG.E.U16 desc[UR50][R8.64+0x12], R221 ;  /* 0x000012dd08000986 */ /* 0x0001e2000c101532 */
[----:B------:R-:W-:Y:S02]  /*12fc0*/  F2FP.BF16.F32.PACK_AB R223, RZ, R223 ;  /* 0x000000dfffdf723e */ /* 0x000fe400000010ff */
[----:B------:R-:W-:Y:S01]  /*12fd0*/  ISETP.GT.AND P3, PT, R0, 0x10, PT ;  /* 0x000000100000780c */ /* 0x000fe20003f64270 */
[----:B0-----:R-:W-:Y:S02]  /*12fe0*/  @P2 IMAD.MOV.U32 R8, RZ, RZ, R10 ;  /* 0x000000ffff082224 */ /* 0x001fe400078e000a */
[----:B------:R-:W-:-:S05]  /*12ff0*/  @P2 IMAD.MOV.U32 R9, RZ, RZ, R11 ;  /* 0x000000ffff092224 */ /* 0x000fca00078e000b */
[----:B------:R-:W-:Y:S01]  /*13000*/  @P2 STG.E.U16 desc[UR50][R8.64+0x10], R222 ;  /* 0x000010de08002986 */ /* 0x000fe2000c101532 */
[----:B------:R-:W-:-:S03]  /*13010*/  ISETP.GT.AND P2, PT, R0, 0x11, PT ;  /* 0x000000110000780c */ /* 0x000fc60003f44270 */
[----:B------:R0:W-:Y:S01]  /*13020*/  @P1 STG.E.U16 desc[UR50][R10.64+0x12], R223 ;  /* 0x000012df0a001986 */ /* 0x0001e2000c101532 */
[C---:B------:R-:W-:Y:S02]  /*13030*/  ISETP.GT.AND P1, PT, R3.reuse, RZ, P3 ;  /* 0x000000ff0300720c */ /* 0x040fe40001f24270 */
[C---:B------:R-:W-:Y:S02]  /*13040*/  ISETP.GT.AND P4, PT, R3.reuse, RZ, P2 ;  /* 0x000000ff0300720c */ /* 0x040fe40001784270 */
[----:B------:R-:W-:Y:S01]  /*13050*/  ISETP.GT.AND P0, PT, R3, 0x8, P2 ;  /* 0x000000080300780c */ /* 0x000fe20001704270 */
[-C--:B------:R-:W-:Y:S01]  /*13060*/  FMUL R208, R208, R2.reuse ;  /* 0x00000002d0d07220 */ /* 0x080fe20000400000 */
[-C--:B------:R-:W-:Y:S01]  /*13070*/  FMUL R209, R209, R2.reuse ;  /* 0x00000002d1d17220 */ /* 0x080fe20000400000 */
[-C--:B------:R-:W-:Y:S01]  /*13080*/  FMUL R211, R211, R2.reuse ;  /* 0x00000002d3d37220 */ /* 0x080fe20000400000 */
[----:B------:R-:W-:Y:S01]  /*13090*/  ISETP.GT.AND P5, PT, R3, 0x8, P3 ;  /* 0x000000080300780c */ /* 0x000fe20001fa4270 */
[----:B------:R-:W-:Y:S01]  /*130a0*/  FMUL R210, R210, R2 ;  /* 0x00000002d2d27220 */ /* 0x000fe20000400000 */
[----:B------:R-:W-:-:S02]  /*130b0*/  F2FP.BF16.F32.PACK_AB R208, RZ, R208 ;  /* 0x000000d0ffd0723e */ /* 0x000fc400000010ff */
[----:B------:R-:W-:Y:S02]  /*130c0*/  F2FP.BF16.F32.PACK_AB R209, RZ, R209 ;  /* 0x000000d1ffd1723e */ /* 0x000fe400000010ff */
[----:B------:R-:W-:Y:S01]  /*130d0*/  F2FP.BF16.F32.PACK_AB R211, RZ, R211 ;  /* 0x000000d3ffd3723e */ /* 0x000fe200000010ff */
[----:B------:R-:W-:Y:S01]  /*130e0*/  @P1 STG.E.U16 desc[UR50][R6.64+0x20], R208 ;  /* 0x000020d006001986 */ /* 0x000fe2000c101532 */
[----:B------:R-:W-:-:S03]  /*130f0*/  F2FP.BF16.F32.PACK_AB R210, RZ, R210 ;  /* 0x000000d2ffd2723e */ /* 0x000fc600000010ff */
[----:B------:R-:W-:Y:S01]  /*13100*/  @P4 STG.E.U16 desc[UR50][R6.64+0x22], R209 ;  /* 0x000022d106004986 */ /* 0x000fe2000c101532 */
[----:B------:R-:W-:-:S03]  /*13110*/  ISETP.GT.AND P1, PT, R0, 0x18, PT ;  /* 0x000000180000780c */ /* 0x000fc60003f24270 */
[----:B------:R-:W-:Y:S01]  /*13120*/  @P0 STG.E.U16 desc[UR50][R4.64+0x22], R211 ;  /* 0x000022d304000986 */ /* 0x000fe2000c101532 */
[----:B------:R-:W-:-:S03]  /*13130*/  ISETP.GT.AND P0, PT, R0, 0x19, PT ;  /* 0x000000190000780c */ /* 0x000fc60003f04270 */
[----:B------:R-:W-:Y:S01]  /*13140*/  @P5 STG.E.U16 desc[UR50][R4.64+0x20], R210 ;  /* 0x000020d204005986 */ /* 0x000fe2000c101532 */
[C---:B------:R-:W-:Y:S02]  /*13150*/  ISETP.GT.AND P5, PT, R3.reuse, RZ, P1 ;  /* 0x000000ff0300720c */ /* 0x040fe40000fa4270 */
[----:B------:R-:W-:Y:S01]  /*13160*/  ISETP.GT.AND P4, PT, R3, RZ, P0 ;  /* 0x000000ff0300720c */ /* 0x000fe20000784270 */
[-C--:B------:R-:W-:Y:S01]  /*13170*/  FMUL R212, R212, R2.reuse ;  /* 0x00000002d4d47220 */ /* 0x080fe20000400000 */
[----:B------:R-:W-:-:S04]  /*13180*/  FMUL R213, R213, R2 ;  /* 0x00000002d5d57220 */ /* 0x000fc80000400000 */
[----:B------:R-:W-:Y:S02]  /*13190*/  F2FP.BF16.F32.PACK_AB R212, RZ, R212 ;  /* 0x000000d4ffd4723e */ /* 0x000fe400000010ff */
[----:B------:R-:W-:-:S03]  /*131a0*/  F2FP.BF16.F32.PACK_AB R213, RZ, R213 ;  /* 0x000000d5ffd5723e */ /* 0x000fc600000010ff */
[----:B------:R-:W-:Y:S01]  /*131b0*/  @P5 STG.E.U16 desc[UR50][R6.64+0x30], R212 ;  /* 0x000030d406005986 */ /* 0x000fe2000c101532 */
[----:B------:R-:W-:-:S03]  /*131c0*/  ISETP.GT.AND P5, PT, R3, 0x8, P1 ;  /* 0x000000080300780c */ /* 0x000fc60000fa4270 */
[----:B------:R-:W-:Y:S01]  /*131d0*/  @P4 STG.E.U16 desc[UR50][R6.64+0x32], R213 ;  /* 0x000032d506004986 */ /* 0x000fe2000c101532 */
[----:B------:R-:W-:Y:S01]  /*131e0*/  ISETP.GT.AND P4, PT, R3, 0x8, P0 ;  /* 0x000000080300780c */ /* 0x000fe20000784270 */
[-C--:B------:R-:W-:Y:S01]  /*131f0*/  FMUL R214, R214, R2.reuse ;  /* 0x00000002d6d67220 */ /* 0x080fe20000400000 */
[----:B------:R-:W-:-:S04]  /*13200*/  FMUL R215, R215, R2 ;  /* 0x00000002d7d77220 */ /* 0x000fc80000400000 */
[----:B------:R-:W-:Y:S02]  /*13210*/  F2FP.BF16.F32.PACK_AB R214, RZ, R214 ;  /* 0x000000d6ffd6723e */ /* 0x000fe400000010ff */
[----:B------:R-:W-:Y:S01]  /*13220*/  F2FP.BF16.F32.PACK_AB R215, RZ, R215 ;  /* 0x000000d7ffd7723e */ /* 0x000fe200000010ff */
[----:B0-----:R-:W-:Y:S02]  /*13230*/  IMAD.U32 R11, RZ, RZ, UR8 ;  /* 0x00000008ff0b7e24 */ /* 0x001fe4000f8e00ff */
[----:B------:R-:W-:Y:S01]  /*13240*/  @P5 STG.E.U16 desc[UR50][R4.64+0x30], R214 ;  /* 0x000030d604005986 */ /* 0x000fe2000c101532 */
[----:B------:R-:W-:-:S03]  /*13250*/  ISETP.GT.AND P5, PT, R3, 0x80, P2 ;  /* 0x000000800300780c */ /* 0x000fc600017a4270 */
[----:B------:R-:W-:Y:S01]  /*13260*/  @P4 STG.E.U16 desc[UR50][R4.64+0x32], R215 ;  /* 0x000032d704004986 */ /* 0x000fe2000c101532 */
[----:B------:R-:W-:Y:S01]  /*13270*/  ISETP.GT.AND P4, PT, R3, 0x80, P3 ;  /* 0x000000800300780c */ /* 0x000fe20001f84270 */
[-C--:B------:R-:W-:Y:S01]  /*13280*/  FMUL R200, R200, R2.reuse ;  /* 0x00000002c8c87220 */ /* 0x080fe20000400000 */
[----:B------:R-:W-:Y:S01]  /*13290*/  FMUL R201, R201, R2 ;  /* 0x00000002c9c97220 */ /* 0x000fe20000400000 */
[----:B------:R-:W-:-:S03]  /*132a0*/  IMAD.WIDE.U32 R10, R11, 0xf0, R4 ;  /* 0x000000f00b0a7825 */ /* 0x000fc600078e0004 */
[----:B------:R-:W-:Y:S01]  /*132b0*/  F2FP.BF16.F32.PACK_AB R200, RZ, R200 ;  /* 0x000000c8ffc8723e */ /* 0x000fe200000010ff */
[----:B------:R-:W-:Y:S01]  /*132c0*/  VIADD R11, R11, UR11 ;  /* 0x0000000b0b0b7c36 */ /* 0x000fe20008000000 */
[----:B------:R-:W-:Y:S01]  /*132d0*/  F2FP.BF16.F32.PACK_AB R201, RZ, R201 ;  /* 0x000000c9ffc9723e */ /* 0x000fe200000010ff */
[----:B------:R-:W-:-:S04]  /*132e0*/  FMUL R202, R202, R2 ;  /* 0x00000002caca7220 */ /* 0x000fc80000400000 */
[----:B------:R-:W-:Y:S01]  /*132f0*/  @P4 STG.E.U16 desc[UR50][R10.64+0x20], R200 ;  /* 0x000020c80a004986 */ /* 0x000fe2000c101532 */
[----:B------:R-:W-:-:S03]  /*13300*/  IADD3 R8, P4, R10, UR5, RZ ;  /* 0x000000050a087c10 */ /* 0x000fc6000ff9e0ff */
[----:B------:R-:W-:Y:S01]  /*13310*/  @P5 STG.E.U16 desc[UR50][R10.64+0x22], R201 ;  /* 0x000022c90a005986 */ /* 0x000fe2000c101532 */
[----:B------:R-:W-:Y:S02]  /*13320*/  ISETP.GT.AND P5, PT, R3, 0x88, P3 ;  /* 0x000000880300780c */ /* 0x000fe40001fa4270 */
[----:B------:R-:W-:Y:S02]  /*13330*/  IADD3.X R9, R11, UR4, RZ, P4, !PT ;  /* 0x000000040b097c10 */ /* 0x000fe4000a7fe4ff */
[----:B------:R-:W-:Y:S01]  /*13340*/  ISETP.GT.AND P4, PT, R3, 0x88, P2 ;  /* 0x000000880300780c */ /* 0x000fe20001784270 */
[----:B------:R-:W-:Y:S01]  /*13350*/  FMUL R203, R203, R2 ;  /* 0x00000002cbcb7220 */ /* 0x000fe20000400000 */
[----:B------:R-:W-:Y:S01]  /*13360*/  F2FP.BF16.F32.PACK_AB R202, RZ, R202 ;  /* 0x000000caffca723e */ /* 0x000fe200000010ff */
[----:B------:R-:W-:-:S03]  /*13370*/  IMAD.U32 R15, RZ, RZ, UR5 ;  /* 0x00000005ff0f7e24 */ /* 0x000fc6000f8e00ff */
[----:B------:R-:W-:-:S03]  /*13380*/  F2FP.BF16.F32.PACK_AB R203, RZ, R203 ;  /* 0x000000cbffcb723e */ /* 0x000fc600000010ff */
[----:B------:R-:W-:Y:S01]  /*13390*/  @P5 STG.E.U16 desc[UR50][R8.64+0x20], R202 ;  /* 0x000020ca08005986 */ /* 0x000fe2000c101532 */
[----:B------:R-:W-:Y:S01]  /*133a0*/  IADD3 R12, P5, R10, UR13, RZ ;  /* 0x0000000d0a0c7c10 */ /* 0x000fe2000ffbe0ff */
[----:B------:R-:W-:Y:S02]  /*133b0*/  IMAD.U32 R17, RZ, RZ, UR4 ;  /* 0x00000004ff117e24 */ /* 0x000fe4000f8e00ff */
[----:B------:R-:W-:Y:S01]  /*133c0*/  @P4 STG.E.U16 desc[UR50][R8.64+0x22], R203 ;  /* 0x000022cb08004986 */ /* 0x000fe2000c101532 */
[----:B------:R-:W-:Y:S02]  /*133d0*/  IADD3.X R13, R11, UR12, RZ, P5, !PT ;  /* 0x0000000c0b0d7c10 */ /* 0x000fe4000affe4ff */
[----:B------:R-:W-:-:S04]  /*133e0*/  IADD3 R14, P4, P5, R15, UR13, R12 ;  /* 0x0000000d0f0e7c10 */ /* 0x000fc8000fd9e00c */
[----:B------:R-:W-:Y:S02]  /*133f0*/  IADD3.X R15, R17, UR12, R13, P4, P5 ;  /* 0x0000000c110f7c10 */ /* 0x000fe4000a7ea40d */
[C---:B------:R-:W-:Y:S01]  /*13400*/  ISETP.GT.AND P4, PT, R3.reuse, 0x80, P1 ;  /* 0x000000800300780c */ /* 0x040fe20000f84270 */
[-C--:B------:R-:W-:Y:S01]  /*13410*/  FMUL R204, R204, R2.reuse ;  /* 0x00000002cccc7220 */ /* 0x080fe20000400000 */
[----:B------:R-:W-:Y:S01]  /*13420*/  ISETP.GT.AND P5, PT, R3, 0x80, P0 ;  /* 0x000000800300780c */ /* 0x000fe200007a4270 */
[----:B------:R-:W-:-:S03]  /*13430*/  FMUL R205, R205, R2 ;  /* 0x00000002cdcd7220 */ /* 0x000fc60000400000 */
[----:B------:R-:W-:Y:S02]  /*13440*/  F2FP.BF16.F32.PACK_AB R204, RZ, R204 ;  /* 0x000000ccffcc723e */ /* 0x000fe400000010ff */
[----:B------:R-:W-:Y:S01]  /*13450*/  F2FP.BF16.F32.PACK_AB R205, RZ, R205 ;  /* 0x000000cdffcd723e */ /* 0x000fe200000010ff */
[----:B------:R-:W-:-:S04]  /*13460*/  FMUL R206, R206, R2 ;  /* 0x00000002cece7220 */ /* 0x000fc80000400000 */
[----:B------:R-:W-:Y:S01]  /*13470*/  @P4 STG.E.U16 desc[UR50][R10.64+0x30], R204 ;  /* 0x000030cc0a004986 */ /* 0x000fe2000c101532 */
[----:B------:R-:W-:-:S03]  /*13480*/  ISETP.GT.AND P4, PT, R3, 0x88, P1 ;  /* 0x000000880300780c */ /* 0x000fc60000f84270 */
[----:B------:R-:W-:Y:S01]  /*13490*/  @P5 STG.E.U16 desc[UR50][R10.64+0x32], R205 ;  /* 0x000032cd0a005986 */ /* 0x000fe2000c101532 */
[----:B------:R-:W-:Y:S01]  /*134a0*/  ISETP.GT.AND P5, PT, R3, 0x88, P0 ;  /* 0x000000880300780c */ /* 0x000fe200007a4270 */
[----:B------:R-:W-:Y:S01]  /*134b0*/  FMUL R207, R207, R2 ;  /* 0x00000002cfcf7220 */ /* 0x000fe20000400000 */
[----:B------:R-:W-:-:S04]  /*134c0*/  F2FP.BF16.F32.PACK_AB R206, RZ, R206 ;  /* 0x000000ceffce723e */ /* 0x000fc800000010ff */
[----:B------:R-:W-:-:S03]  /*134d0*/  F2FP.BF16.F32.PACK_AB R207, RZ, R207 ;  /* 0x000000cfffcf723e */ /* 0x000fc600000010ff */
[----:B------:R-:W-:Y:S01]  /*134e0*/  @P4 STG.E.U16 desc[UR50][R8.64+0x30], R206 ;  /* 0x000030ce08004986 */ /* 0x000fe2000c101532 */
[C---:B------:R-:W-:Y:S01]  /*134f0*/  ISETP.GT.AND P4, PT, R3.reuse, 0x100, P3 ;  /* 0x000001000300780c */ /* 0x040fe20001f84270 */
[-C--:B------:R-:W-:Y:S02]  /*13500*/  FMUL R192, R192, R2.reuse ;  /* 0x00000002c0c07220 */ /* 0x080fe40000400000 */
[----:B------:R-:W-:Y:S01]  /*13510*/  @P5 STG.E.U16 desc[UR50][R8.64+0x32], R207 ;  /* 0x000032cf08005986 */ /* 0x000fe2000c101532 */
[----:B------:R-:W-:Y:S01]  /*13520*/  ISETP.GT.AND P5, PT, R3, 0x100, P2 ;  /* 0x000001000300780c */ /* 0x000fe200017a4270 */
[----:B------:R-:W-:Y:S01]  /*13530*/  FMUL R193, R193, R2 ;  /* 0x00000002c1c17220 */ /* 0x000fe20000400000 */
[----:B------:R-:W-:-:S04]  /*13540*/  F2FP.BF16.F32.PACK_AB R192, RZ, R192 ;  /* 0x000000c0ffc0723e */ /* 0x000fc800000010ff */
[----:B------:R-:W-:-:S03]  /*13550*/  F2FP.BF16.F32.PACK_AB R193, RZ, R193 ;  /* 0x000000c1ffc1723e */ /* 0x000fc600000010ff */
[----:B------:R-:W-:Y:S01]  /*13560*/  @P4 STG.E.U16 desc[UR50][R12.64+0x20], R192 ;  /* 0x000020c00c004986 */ /* 0x000fe2000c101532 */
[----:B------:R-:W-:Y:S01]  /*13570*/  ISETP.GT.AND P4, PT, R3, 0x108, P3 ;  /* 0x000001080300780c */ /* 0x000fe20001f84270 */
[----:B------:R-:W-:Y:S02]  /*13580*/  FMUL R194, R194, R2 ;  /* 0x00000002c2c27220 */ /* 0x000fe40000400000 */
[----:B------:R-:W-:Y:S01]  /*13590*/  @P5 STG.E.U16 desc[UR50][R12.64+0x22], R193 ;  /* 0x000022c10c005986 */ /* 0x000fe2000c101532 */
[----:B------:R-:W-:Y:S02]  /*135a0*/  IADD3 R18, P5, R12, UR5, RZ ;  /* 0x000000050c127c10 */ /* 0x000fe4000ffbe0ff */
[----:B------:R-:W-:Y:S02]  /*135b0*/  F2FP.BF16.F32.PACK_AB R194, RZ, R194 ;  /* 0x000000c2ffc2723e */ /* 0x000fe400000010ff */
[----:B------:R-:W-:Y:S02]  /*135c0*/  IADD3.X R19, R13, UR4, RZ, P5, !PT ;  /* 0x000000040d137c10 */ /* 0x000fe4000affe4ff */
[----:B------:R-:W-:Y:S01]  /*135d0*/  ISETP.GT.AND P5, PT, R3, 0x108, P2 ;  /* 0x000001080300780c */ /* 0x000fe200017a4270 */
[----:B------:R-:W-:-:S02]  /*135e0*/  FMUL R195, R195, R2 ;  /* 0x00000002c3c37220 */ /* 0x000fc40000400000 */
[----:B------:R-:W-:Y:S01]  /*135f0*/  @P4 STG.E.U16 desc[UR50][R18.64+0x20], R194 ;  /* 0x000020c212004986 */ /* 0x000fe2000c101532 */
[----:B------:R-:W-:Y:S02]  /*13600*/  IADD3 R20, P4, R12, UR5, RZ ;  /* 0x000000050c147c10 */ /* 0x000fe4000ff9e0ff */
[----:B------:R-:W-:Y:S02]  /*13610*/  F2FP.BF16.F32.PACK_AB R195, RZ, R195 ;  /* 0x000000c3ffc3723e */ /* 0x000fe400000010ff */
[----:B------:R-:W-:Y:S02]  /*13620*/  IADD3.X R21, R13, UR4, RZ, P4, !PT ;  /* 0x000000040d157c10 */ /* 0x000fe4000a7fe4ff */
[C---:B------:R-:W-:Y:S01]  /*13630*/  ISETP.GT.AND P4, PT, R3.reuse, 0x100, P1 ;  /* 0x000001000300780c */ /* 0x040fe20000f84270 */
[-C--:B------:R-:W-:Y:S02]  /*13640*/  FMUL R196, R196, R2.reuse ;  /* 0x00000002c4c47220 */ /* 0x080fe40000400000 */
[----:B------:R0:W-:Y:S01]  /*13650*/  @P5 STG.E.U16 desc[UR50][R20.64+0x22], R195 ;  /* 0x000022c314005986 */ /* 0x0001e2000c101532 */
[----:B------:R-:W-:Y:S01]  /*13660*/  ISETP.GT.AND P5, PT, R3, 0x100, P0 ;  /* 0x000001000300780c */ /* 0x000fe200007a4270 */
[----:B------:R-:W-:Y:S01]  /*13670*/  FMUL R197, R197, R2 ;  /* 0x00000002c5c57220 */ /* 0x000fe20000400000 */
[----:B------:R-:W-:-:S04]  /*13680*/  F2FP.BF16.F32.PACK_AB R196, RZ, R196 ;  /* 0x000000c4ffc4723e */ /* 0x000fc800000010ff */
[----:B------:R-:W-:-:S03]  /*13690*/  F2FP.BF16.F32.PACK_AB R197, RZ, R197 ;  /* 0x000000c5ffc5723e */ /* 0x000fc600000010ff */
[----:B------:R1:W-:Y:S01]  /*136a0*/  @P4 STG.E.U16 desc[UR50][R12.64+0x30], R196 ;  /* 0x000030c40c004986 */ /* 0x0003e2000c101532 */
        /* <DEDUP_REMOVED lines=8> */
[----:B------:R-:W-:Y:S01]  /*13730*/  ISETP.GT.AND P4, PT, R3, 0x180, P3 ;  /* 0x000001800300780c */ /* 0x000fe20001f84270 */
[----:B------:R-:W-:Y:S02]  /*13740*/  FMUL R184, R184, R2 ;  /* 0x00000002b8b87220 */ /* 0x000fe40000400000 */
[----:B------:R1:W-:Y:S01]  /*13750*/  @P5 STG.E.U16 desc[UR50][R18.64+0x32], R199 ;  /* 0x000032c712005986 */ /* 0x0003e2000c101532 */
[----:B0-----:R-:W-:Y:S02]  /*13760*/  IADD3 R20, P5, R12, UR13, RZ ;  /* 0x0000000d0c147c10 */ /* 0x001fe4000ffbe0ff */
[----:B------:R-:W-:Y:S02]  /*13770*/  F2FP.BF16.F32.PACK_AB R184, RZ, R184 ;  /* 0x000000b8ffb8723e */ /* 0x000fe400000010ff */
[----:B------:R-:W-:Y:S02]  /*13780*/  IADD3.X R21, R13, UR12, RZ, P5, !PT ;  /* 0x0000000c0d157c10 */ /* 0x000fe4000affe4ff */
[----:B------:R-:W-:-:S03]  /*13790*/  ISETP.GT.AND P3, PT, R3, 0x188, P3 ;  /* 0x000001880300780c */ /* 0x000fc60001f64270 */
[----:B------:R1:W-:Y:S01]  /*137a0*/  @P4 STG.E.U16 desc[UR50][R20.64+0x20], R184 ;  /* 0x000020b814004986 */ /* 0x0003e2000c101532 */
[----:B------:R-:W-:Y:S01]  /*137b0*/  ISETP.GT.AND P4, PT, R3, 0x180, P2 ;  /* 0x000001800300780c */ /* 0x000fe20001784270 */
[-C--:B------:R-:W-:Y:S01]  /*137c0*/  FMUL R185, R185, R2.reuse ;  /* 0x00000002b9b97220 */ /* 0x080fe20000400000 */
[----:B------:R-:W-:Y:S01]  /*137d0*/  FMUL R186, R186, R2 ;  /* 0x00000002baba7220 */ /* 0x000fe20000400000 */
[----:B------:R-:W-:-:S03]  /*137e0*/  IADD3 R22, P5, R20, UR5, RZ ;  /* 0x0000000514167c10 */ /* 0x000fc6000ffbe0ff */
[----:B------:R-:W-:Y:S02]  /*137f0*/  F2FP.BF16.F32.PACK_AB R185, RZ, R185 ;  /* 0x000000b9ffb9723e */ /* 0x000fe400000010ff */
[----:B------:R-:W-:Y:S02]  /*13800*/  F2FP.BF16.F32.PACK_AB R186, RZ, R186 ;  /* 0x000000baffba723e */ /* 0x000fe400000010ff */
[----:B------:R-:W-:Y:S02]  /*13810*/  IADD3.X R23, R21, UR4, RZ, P5, !PT ;  /* 0x0000000415177c10 */ /* 0x000fe4000affe4ff */
[----:B------:R-:W-:Y:S01]  /*13820*/  ISETP.GT.AND P2, PT, R3, 0x188, P2 ;  /* 0x000001880300780c */ /* 0x000fe20001744270 */
[----:B------:R1:W-:Y:S01]  /*13830*/  @P4 STG.E.U16 desc[UR50][R20.64+0x22], R185 ;  /* 0x000022b914004986 */ /* 0x0003e2000c101532 */
[----:B------:R-:W-:-:S03]  /*13840*/  FMUL R187, R187, R2 ;  /* 0x00000002bbbb7220 */ /* 0x000fc60000400000 */
[----:B------:R1:W-:Y:S01]  /*13850*/  @P3 STG.E.U16 desc[UR50][R22.64+0x20], R186 ;  /* 0x000020ba16003986 */ /* 0x0003e2000c101532 */
[----:B------:R-:W-:Y:S01]  /*13860*/  ISETP.GT.AND P3, PT, R3, 0x180, P0 ;  /* 0x000001800300780c */ /* 0x000fe20000764270 */
[-C--:B------:R-:W-:Y:S01]  /*13870*/  FMUL R189, R189, R2.reuse ;  /* 0x00000002bdbd7220 */ /* 0x080fe20000400000 */
[C---:B------:R-:W-:Y:S02]  /*13880*/  ISETP.GT.AND P4, PT, R3.reuse, 0x180, P1 ;  /* 0x000001800300780c */ /* 0x040fe40000f84270 */
[C---:B------:R-:W-:Y:S01]  /*13890*/  ISETP.GT.AND P0, PT, R3.reuse, 0x188, P0 ;  /* 0x000001880300780c */ /* 0x040fe20000704270 */
[-C--:B------:R-:W-:Y:S01]  /*138a0*/  FMUL R188, R188, R2.reuse ;  /* 0x00000002bcbc7220 */ /* 0x080fe20000400000 */
[----:B------:R-:W-:Y:S01]  /*138b0*/  ISETP.GT.AND P1, PT, R3, 0x188, P1 ;  /* 0x000001880300780c */ /* 0x000fe20000f24270 */
[-C--:B------:R-:W-:Y:S01]  /*138c0*/  FMUL R191, R191, R2.reuse ;  /* 0x00000002bfbf7220 */ /* 0x080fe20000400000 */
[----:B------:R-:W-:Y:S01]  /*138d0*/  F2FP.BF16.F32.PACK_AB R187, RZ, R187 ;  /* 0x000000bbffbb723e */ /* 0x000fe200000010ff */
[----:B------:R-:W-:Y:S01]  /*138e0*/  FMUL R190, R190, R2 ;  /* 0x00000002bebe7220 */ /* 0x000fe20000400000 */
[----:B------:R-:W-:-:S02]  /*138f0*/  F2FP.BF16.F32.PACK_AB R189, RZ, R189 ;  /* 0x000000bdffbd723e */ /* 0x000fc400000010ff */
[----:B------:R-:W-:Y:S01]  /*13900*/  F2FP.BF16.F32.PACK_AB R188, RZ, R188 ;  /* 0x000000bcffbc723e */ /* 0x000fe200000010ff */
[----:B------:R1:W-:Y:S01]  /*13910*/  @P2 STG.E.U16 desc[UR50][R14.64+0x22], R187 ;  /* 0x000022bb0e002986 */ /* 0x0003e2000c101532 */
[----:B------:R-:W-:Y:S02]  /*13920*/  F2FP.BF16.F32.PACK_AB R191, RZ, R191 ;  /* 0x000000bfffbf723e */ /* 0x000fe400000010ff */
[----:B------:R-:W-:Y:S01]  /*13930*/  F2FP.BF16.F32.PACK_AB R190, RZ, R190 ;  /* 0x000000beffbe723e */ /* 0x000fe200000010ff */
[----:B------:R1:W-:Y:S01]  /*13940*/  @P3 STG.E.U16 desc[UR50][R20.64+0x32], R189 ;  /* 0x000032bd14003986 */ /* 0x0003e2000c101532 */
[C---:B------:R-:W-:Y:S02]  /*13950*/  ISETP.GT.AND P3, PT, R0.reuse, 0x20, PT ;  /* 0x000000200000780c */ /* 0x040fe40003f64270 */
[----:B------:R-:W-:Y:S01]  /*13960*/  ISETP.GT.AND P2, PT, R0, 0x21, PT ;  /* 0x000000210000780c */ /* 0x000fe20003f44270 */
[----:B------:R1:W-:Y:S03]  /*13970*/  @P4 STG.E.U16 desc[UR50][R20.64+0x30], R188 ;  /* 0x000030bc14004986 */ /* 0x0003e6000c101532 */
[C---:B------:R-:W-:Y:S01]  /*13980*/  ISETP.GT.AND P4, PT, R3.reuse, RZ, P2 ;  /* 0x000000ff0300720c */ /* 0x040fe20001784270 */
[----:B------:R1:W-:Y:S01]  /*13990*/  @P0 STG.E.U16 desc[UR50][R22.64+0x32], R191 ;  /* 0x000032bf16000986 */ /* 0x0003e2000c101532 */
[----:B------:R-:W-:-:S03]  /*139a0*/  ISETP.GT.AND P0, PT, R3, RZ, P3 ;  /* 0x000000ff0300720c */ /* 0x000fc60001f04270 */
[----:B------:R1:W-:Y:S01]  /*139b0*/  @P1 STG.E.U16 desc[UR50][R22.64+0x30], R190 ;  /* 0x000030be16001986 */ /* 0x0003e2000c101532 */
[----:B------:R-:W-:Y:S01]  /*139c0*/  ISETP.GT.AND P1, PT, R3, 0x8, P2 ;  /* 0x000000080300780c */ /* 0x000fe20001724270 */
[-C--:B------:R-:W-:Y:S01]  /*139d0*/  FMUL R176, R176, R2.reuse ;  /* 0x00000002b0b07220 */ /* 0x080fe20000400000 */
[-C--:B------:R-:W-:Y:S01]  /*139e0*/  FMUL R177, R177, R2.reuse ;  /* 0x00000002b1b17220 */ /* 0x080fe20000400000 */
[-C--:B------:R-:W-:Y:S01]  /*139f0*/  FMUL R179, R179, R2.reuse ;  /* 0x00000002b3b37220 */ /* 0x080fe20000400000 */
[----:B------:R-:W-:Y:S01]  /*13a00*/  ISETP.GT.AND P5, PT, R3, 0x8, P3 ;  /* 0x000000080300780c */ /* 0x000fe20001fa4270 */
[----:B------:R-:W-:Y:S01]  /*13a10*/  FMUL R178, R178, R2 ;  /* 0x00000002b2b27220 */ /* 0x000fe20000400000 */
[----:B------:R-:W-:Y:S02]  /*13a20*/  F2FP.BF16.F32.PACK_AB R176, RZ, R176 ;  /* 0x000000b0ffb0723e */ /* 0x000fe400000010ff */
[----:B------:R-:W-:Y:S02]  /*13a30*/  F2FP.BF16.F32.PACK_AB R177, RZ, R177 ;  /* 0x000000b1ffb1723e */ /* 0x000fe400000010ff */
[----:B------:R-:W-:Y:S01]  /*13a40*/  F2FP.BF16.F32.PACK_AB R179, RZ, R179 ;  /* 0x000000b3ffb3723e */ /* 0x000fe200000010ff */
[----:B------:R1:W-:Y:S01]  /*13a50*/  @P0 STG.E.U16 desc[UR50][R6.64+0x40], R176 ;  /* 0x000040b006000986 */ /* 0x0003e2000c101532 */
[----:B------:R-:W-:-:S03]  /*13a60*/  F2FP.BF16.F32.PACK_AB R178, RZ, R178 ;  /* 0x000000b2ffb2723e */ /* 0x000fc600000010ff */
[----:B------:R1:W-:Y:S01]  /*13a70*/  @P4 STG.E.U16 desc[UR50][R6.64+0x42], R177 ;  /* 0x000042b106004986 */ /* 0x0003e2000c101532 */
[----:B------:R-:W-:-:S03]  /*13a80*/  ISETP.GT.AND P0, PT, R0, 0x28, PT ;  /* 0x000000280000780c */ /* 0x000fc60003f04270 */
[----:B------:R1:W-:Y:S01]  /*13a90*/  @P1 STG.E.U16 desc[UR50][R4.64+0x42], R179 ;  /* 0x000042b304001986 */ /* 0x0003e2000c101532 */
[----:B------:R-:W-:-:S03]  /*13aa0*/  ISETP.GT.AND P1, PT, R0, 0x29, PT ;  /* 0x000000290000780c */ /* 0x000fc60003f24270 */
[----:B------:R1:W-:Y:S01]  /*13ab0*/  @P5 STG.E.U16 desc[UR50][R4.64+0x40], R178 ;  /* 0x000040b204005986 */ /* 0x0003e2000c101532 */
[C---:B------:R-:W-:Y:S02]  /*13ac0*/  ISETP.GT.AND P5, PT, R3.reuse, RZ, P0 ;  /* 0x000000ff0300720c */ /* 0x040fe400007a4270 */
[----:B------:R-:W-:Y:S01]  /*13ad0*/  ISETP.GT.AND P4, PT, R3, RZ, P1 ;  /* 0x000000ff0300720c */ /* 0x000fe20000f84270 */
[-C--:B------:R-:W-:Y:S01]  /*13ae0*/  FMUL R180, R180, R2.reuse ;  /* 0x00000002b4b47220 */ /* 0x080fe20000400000 */
[----:B------:R-:W-:-:S04]  /*13af0*/  FMUL R181, R181, R2 ;  /* 0x00000002b5b57220 */ /* 0x000fc80000400000 */
[----:B------:R-:W-:Y:S02]  /*13b00*/  F2FP.BF16.F32.PACK_AB R180, RZ, R180 ;  /* 0x000000b4ffb4723e */ /* 0x000fe400000010ff */
[----:B------:R-:W-:-:S03]  /*13b10*/  F2FP.BF16.F32.PACK_AB R181, RZ, R181 ;  /* 0x000000b5ffb5723e */ /* 0x000fc600000010ff */
[----:B------:R1:W-:Y:S01]  /*13b20*/  @P5 STG.E.U16 desc[UR50][R6.64+0x50], R180 ;  /* 0x000050b406005986 */ /* 0x0003e2000c101532 */
[----:B------:R-:W-:-:S03]  /*13b30*/  ISETP.GT.AND P5, PT, R3, 0x8, P0 ;  /* 0x000000080300780c */ /* 0x000fc600007a4270 */
[----:B------:R1:W-:Y:S01]  /*13b40*/  @P4 STG.E.U16 desc[UR50][R6.64+0x52], R181 ;  /* 0x000052b506004986 */ /* 0x0003e2000c101532 */
[----:B------:R-:W-:Y:S01]  /*13b50*/  ISETP.GT.AND P4, PT, R3, 0x8, P1 ;  /* 0x000000080300780c */ /* 0x000fe20000f84270 */
        /* <DEDUP_REMOVED lines=11> */
[----:B------:R-:W-:Y:S01]  /*13c10*/  F2FP.BF16.F32.PACK_AB R169, RZ, R169 ;  /* 0x000000a9ffa9723e */ /* 0x000fe200000010ff */
[----:B------:R-:W-:-:S04]  /*13c20*/  FMUL R170, R170, R2 ;  /* 0x00000002aaaa7220 */ /* 0x000fc80000400000 */
[----:B------:R1:W-:Y:S01]  /*13c30*/  @P4 STG.E.U16 desc[UR50][R10.64+0x40], R168 ;  /* 0x000040a80a004986 */ /* 0x0003e2000c101532 */
[----:B------:R-:W-:-:S03]  /*13c40*/  ISETP.GT.AND P4, PT, R3, 0x88, P3 ;  /* 0x000000880300780c */ /* 0x000fc60001f84270 */
[----:B------:R1:W-:Y:S01]  /*13c50*/  @P5 STG.E.U16 desc[UR50][R10.64+0x42], R169 ;  /* 0x000042a90a005986 */ /* 0x0003e2000c101532 */
[----:B------:R-:W-:Y:S01]  /*13c60*/  ISETP.GT.AND P5, PT, R3, 0x88, P2 ;  /* 0x000000880300780c */ /* 0x000fe200017a4270 */
[----:B------:R-:W-:Y:S01]  /*13c70*/  FMUL R171, R171, R2 ;  /* 0x00000002abab7220 */ /* 0x000fe20000400000 */
[----:B------:R-:W-:-:S04]  /*13c80*/  F2FP.BF16.F32.PACK_AB R170, RZ, R170 ;  /* 0x000000aaffaa723e */ /* 0x000fc800000010ff */
        /* <DEDUP_REMOVED lines=52> */
[C---:B------:R-:W-:Y:S02]  /*13fd0*/  ISETP.GT.AND P4, PT, R3.reuse, 0x180, P2 ;  /* 0x000001800300780c */ /* 0x040fe40001784270 */
[----:B------:R-:W-:Y:S01]  /*13fe0*/  ISETP.GT.AND P3, PT, R3, 0x188, P3 ;  /* 0x000001880300780c */ /* 0x000fe20001f64270 */
[-C--:B------:R-:W-:Y:S01]  /*13ff0*/  FMUL R152, R152, R2.reuse ;  /* 0x0000000298987220 */ /* 0x080fe20000400000 */
[-C--:B------:R-:W-:Y:S01]  /*14000*/  FMUL R153, R153, R2.reuse ;  /* 0x0000000299997220 */ /* 0x080fe20000400000 */
[----:B------:R-:W-:-:S03]  /*14010*/  FMUL R154, R154, R2 ;  /* 0x000000029a9a7220 */ /* 0x000fc60000400000 */
[----:B------:R-:W-:Y:S02]  /*14020*/  F2FP.BF16.F32.PACK_AB R152, RZ, R152 ;  /* 0x00000098ff98723e */ /* 0x000fe400000010ff */
[----:B------:R-:W-:Y:S02]  /*14030*/  F2FP.BF16.F32.PACK_AB R153, RZ, R153 ;  /* 0x00000099ff99723e */ /* 0x000fe400000010ff */
[----:B------:R-:W-:Y:S01]  /*14040*/  F2FP.BF16.F32.PACK_AB R154, RZ, R154 ;  /* 0x0000009aff9a723e */ /* 0x000fe200000010ff */
[----:B------:R1:W-:Y:S01]  /*14050*/  @P5 STG.E.U16 desc[UR50][R20.64+0x40], R152 ;  /* 0x0000409814005986 */ /* 0x0003e2000c101532 */
[----:B------:R-:W-:-:S03]  /*14060*/  ISETP.GT.AND P2, PT, R3, 0x188, P2 ;  /* 0x000001880300780c */ /* 0x000fc60001744270 */
        /* <DEDUP_REMOVED lines=402> */
[C---:B------:R-:W-:Y:S02]  /*15990*/  ISETP.GT.AND P0, PT, R3.reuse, 0x188, P0 ;  /* 0x000001880300780c */ /* 0x040fe40000704270 */
[----:B------:R-:W-:Y:S01]  /*159a0*/  ISETP.GT.AND P1, PT, R3, 0x188, P1 ;  /* 0x000001880300780c */ /* 0x000fe20000f24270 */
[-C--:B------:R-:W-:Y:S01]  /*159b0*/  FMUL R60, R60, R2.reuse ;  /* 0x000000023c3c7220 */ /* 0x080fe20000400000 */
[-C--:B------:R-:W-:Y:S01]  /*159c0*/  FMUL R62, R62, R2.reuse ;  /* 0x000000023e3e7220 */ /* 0x080fe20000400000 */
[----:B------:R-:W-:Y:S01]  /*159d0*/  FMUL R63, R63, R2 ;  /* 0x000000023f3f7220 */ /* 0x000fe20000400000 */
[----:B------:R-:W-:-:S02]  /*159e0*/  F2FP.BF16.F32.PACK_AB R59, RZ, R59 ;  /* 0x0000003bff3b723e */ /* 0x000fc400000010ff */
[----:B------:R-:W-:Y:S02]  /*159f0*/  F2FP.BF16.F32.PACK_AB R61, RZ, R61 ;  /* 0x0000003dff3d723e */ /* 0x000fe400000010ff */
[----:B------:R-:W-:Y:S01]  /*15a00*/  F2FP.BF16.F32.PACK_AB R60, RZ, R60 ;  /* 0x0000003cff3c723e */ /* 0x000fe200000010ff */
[----:B------:R1:W-:Y:S01]  /*15a10*/  @P2 STG.E.U16 desc[UR50][R22.64+0xa2], R59 ;  /* 0x0000a23b16002986 */ /* 0x0003e2000c101532 */
[----:B------:R-:W-:Y:S02]  /*15a20*/  F2FP.BF16.F32.PACK_AB R62, RZ, R62 ;  /* 0x0000003eff3e723e */ /* 0x000fe400000010ff */
[----:B------:R-:W-:Y:S01]  /*15a30*/  F2FP.BF16.F32.PACK_AB R63, RZ, R63 ;  /* 0x0000003fff3f723e */ /* 0x000fe200000010ff */
[----:B------:R1:W-:Y:S01]  /*15a40*/  @P3 STG.E.U16 desc[UR50][R20.64+0xb2], R61 ;  /* 0x0000b23d14003986 */ /* 0x0003e2000c101532 */
[C---:B------:R-:W-:Y:S02]  /*15a50*/  ISETP.GT.AND P2, PT, R0.reuse, 0x60, PT ;  /* 0x000000600000780c */ /* 0x040fe40003f44270 */
[----:B------:R-:W-:Y:S01]  /*15a60*/  ISETP.GT.AND P3, PT, R0, 0x61, PT ;  /* 0x000000610000780c */ /* 0x000fe20003f64270 */
[----:B------:R1:W-:Y:S04]  /*15a70*/  @P4 STG.E.U16 desc[UR50][R20.64+0xb0], R60 ;  /* 0x0000b03c14004986 */ /* 0x0003e8000c101532 */
[----:B------:R1:W-:Y:S01]  /*15a80*/  @P0 STG.E.U16 desc[UR50][R22.64+0xb0], R62 ;  /* 0x0000b03e16000986 */ /* 0x0003e2000c101532 */
[----:B------:R-:W-:-:S03]  /*15a90*/  ISETP.GT.AND P0, PT, R3, RZ, P2 ;  /* 0x000000ff0300720c */ /* 0x000fc60001704270 */
[----:B------:R1:W-:Y:S01]  /*15aa0*/  @P1 STG.E.U16 desc[UR50][R22.64+0xb2], R63 ;  /* 0x0000b23f16001986 */ /* 0x0003e2000c101532 */
[----:B------:R-:W-:Y:S01]  /*15ab0*/  ISETP.GT.AND P1, PT, R3, RZ, P3 ;  /* 0x000000ff0300720c */ /* 0x000fe20001f24270 */
[-C--:B------:R-:W-:Y:S01]  /*15ac0*/  FMUL R48, R48, R2.reuse ;  /* 0x0000000230307220 */ /* 0x080fe20000400000 */
[-C--:B------:R-:W-:Y:S01]  /*15ad0*/  FMUL R49, R49, R2.reuse ;  /* 0x0000000231317220 */ /* 0x080fe20000400000 */
[C---:B------:R-:W-:Y:S02]  /*15ae0*/  ISETP.GT.AND P4, PT, R3.reuse, 0x8, P2 ;  /* 0x000000080300780c */ /* 0x040fe40001784270 */
[----:B------:R-:W-:Y:S01]  /*15af0*/  ISETP.GT.AND P5, PT, R3, 0x8, P3 ;  /* 0x000000080300780c */ /* 0x000fe20001fa4270 */
[-C--:B------:R-:W-:Y:S01]  /*15b00*/  FMUL R50, R50, R2.reuse ;  /* 0x0000000232327220 */ /* 0x080fe20000400000 */
[----:B------:R-:W-:Y:S01]  /*15b10*/  FMUL R51, R51, R2 ;  /* 0x0000000233337220 */ /* 0x000fe20000400000 */
[----:B------:R-:W-:Y:S02]  /*15b20*/  F2FP.BF16.F32.PACK_AB R48, RZ, R48 ;  /* 0x00000030ff30723e */ /* 0x000fe400000010ff */
[----:B------:R-:W-:-:S02]  /*15b30*/  F2FP.BF16.F32.PACK_AB R49, RZ, R49 ;  /* 0x00000031ff31723e */ /* 0x000fc400000010ff */
[----:B------:R-:W-:Y:S01]  /*15b40*/  F2FP.BF16.F32.PACK_AB R50, RZ, R50 ;  /* 0x00000032ff32723e */ /* 0x000fe200000010ff */
[----:B------:R1:W-:Y:S01]  /*15b50*/  @P0 STG.E.U16 desc[UR50][R6.64+0xc0], R48 ;  /* 0x0000c03006000986 */ /* 0x0003e2000c101532 */
[----:B------:R-:W-:Y:S02]  /*15b60*/  F2FP.BF16.F32.PACK_AB R51, RZ, R51 ;  /* 0x00000033ff33723e */ /* 0x000fe400000010ff */
[C---:B------:R-:W-:Y:S01]  /*15b70*/  ISETP.GT.AND P0, PT, R0.reuse, 0x69, PT ;  /* 0x000000690000780c */ /* 0x040fe20003f04270 */
[----:B------:R1:W-:Y:S01]  /*15b80*/  @P1 STG.E.U16 desc[UR50][R6.64+0xc2], R49 ;  /* 0x0000c23106001986 */ /* 0x0003e2000c101532 */
[----:B------:R-:W-:-:S03]  /*15b90*/  ISETP.GT.AND P1, PT, R0, 0x68, PT ;  /* 0x000000680000780c */ /* 0x000fc60003f24270 */
[----:B------:R1:W-:Y:S01]  /*15ba0*/  @P4 STG.E.U16 desc[UR50][R4.64+0xc0], R50 ;  /* 0x0000c03204004986 */ /* 0x0003e2000c101532 */
[----:B------:R-:W-:-:S03]  /*15bb0*/  ISETP.GT.AND P4, PT, R3, RZ, P0 ;  /* 0x000000ff0300720c */ /* 0x000fc60000784270 */
[----:B------:R1:W-:Y:S01]  /*15bc0*/  @P5 STG.E.U16 desc[UR50][R4.64+0xc2], R51 ;  /* 0x0000c23304005986 */ /* 0x0003e2000c101532 */
[----:B------:R-:W-:Y:S01]  /*15bd0*/  ISETP.GT.AND P5, PT, R3, RZ, P1 ;  /* 0x000000ff0300720c */ /* 0x000fe20000fa4270 */
        /* <DEDUP_REMOVED lines=83> */
[----:B------:R-:W-:Y:S02]  /*16110*/  F2FP.BF16.F32.PACK_AB R25, RZ, R25 ;  /* 0x00000019ff19723e */ /* 0x000fe400000010ff */
[C---:B------:R-:W-:Y:S02]  /*16120*/  ISETP.GT.AND P2, PT, R3.reuse, 0x188, P2 ;  /* 0x000001880300780c */ /* 0x040fe40001744270 */
[C---:B------:R-:W-:Y:S01]  /*16130*/  ISETP.GT.AND P3, PT, R3.reuse, 0x188, P3 ;  /* 0x000001880300780c */ /* 0x040fe20001f64270 */
[----:B------:R1:W-:Y:S01]  /*16140*/  @P4 STG.E.U16 desc[UR50][R20.64+0xc0], R24 ;  /* 0x0000c01814004986 */ /* 0x0003e2000c101532 */
[----:B------:R-:W-:-:S03]  /*16150*/  ISETP.GT.AND P4, PT, R3, 0x180, P0 ;  /* 0x000001800300780c */ /* 0x000fc60000784270 */
[----:B------:R1:W-:Y:S01]  /*16160*/  @P5 STG.E.U16 desc[UR50][R20.64+0xc2], R25 ;  /* 0x0000c21914005986 */ /* 0x0003e2000c101532 */
[C---:B------:R-:W-:Y:S01]  /*16170*/  ISETP.GT.AND P5, PT, R3.reuse, 0x180, P1 ;  /* 0x000001800300780c */ /* 0x040fe20000fa4270 */
[-C--:B------:R-:W-:Y:S01]  /*16180*/  FMUL R26, R26, R2.reuse ;  /* 0x000000021a1a7220 */ /* 0x080fe20000400000 */
[----:B------:R-:W-:Y:S01]  /*16190*/  ISETP.GT.AND P1, PT, R3, 0x188, P1 ;  /* 0x000001880300780c */ /* 0x000fe20000f24270 */
[-C--:B------:R-:W-:Y:S01]  /*161a0*/  FMUL R27, R27, R2.reuse ;  /* 0x000000021b1b7220 */ /* 0x080fe20000400000 */
[----:B------:R-:W-:Y:S01]  /*161b0*/  ISETP.GT.AND P0, PT, R3, 0x188, P0 ;  /* 0x000001880300780c */ /* 0x000fe20000704270 */
[-C--:B------:R-:W-:Y:S01]  /*161c0*/  FMUL R28, R28, R2.reuse ;  /* 0x000000021c1c7220 */ /* 0x080fe20000400000 */
[-C--:B------:R-:W-:Y:S01]  /*161d0*/  FMUL R29, R29, R2.reuse ;  /* 0x000000021d1d7220 */ /* 0x080fe20000400000 */
[-C--:B------:R-:W-:Y:S01]  /*161e0*/  FMUL R30, R30, R2.reuse ;  /* 0x000000021e1e7220 */ /* 0x080fe20000400000 */
[----:B------:R-:W-:Y:S01]  /*161f0*/  FMUL R31, R31, R2 ;  /* 0x000000021f1f7220 */ /* 0x000fe20000400000 */
[----:B------:R-:W-:-:S02]  /*16200*/  F2FP.BF16.F32.PACK_AB R26, RZ, R26 ;  /* 0x0000001aff1a723e */ /* 0x000fc400000010ff */
[----:B------:R-:W-:Y:S02]  /*16210*/  F2FP.BF16.F32.PACK_AB R27, RZ, R27 ;  /* 0x0000001bff1b723e */ /* 0x000fe400000010ff */
[----:B------:R-:W-:Y:S02]  /*16220*/  F2FP.BF16.F32.PACK_AB R28, RZ, R28 ;  /* 0x0000001cff1c723e */ /* 0x000fe400000010ff */
[----:B------:R-:W-:Y:S02]  /*16230*/  F2FP.BF16.F32.PACK_AB R29, RZ, R29 ;  /* 0x0000001dff1d723e */ /* 0x000fe400000010ff */
[----:B------:R-:W-:Y:S02]  /*16240*/  F2FP.BF16.F32.PACK_AB R30, RZ, R30 ;  /* 0x0000001eff1e723e */ /* 0x000fe400000010ff */
[----:B------:R-:W-:Y:S01]  /*16250*/  F2FP.BF16.F32.PACK_AB R31, RZ, R31 ;  /* 0x0000001fff1f723e */ /* 0x000fe200000010ff */
[----:B------:R1:W-:Y:S04]  /*16260*/  @P2 STG.E.U16 desc[UR50][R22.64+0xc0], R26 ;  /* 0x0000c01a16002986 */ /* 0x0003e8000c101532 */
[----:B------:R1:W-:Y:S04]  /*16270*/  @P3 STG.E.U16 desc[UR50][R22.64+0xc2], R27 ;  /* 0x0000c21b16003986 */ /* 0x0003e8000c101532 */
[----:B------:R1:W-:Y:S04]  /*16280*/  @P5 STG.E.U16 desc[UR50][R20.64+0xd0], R28 ;  /* 0x0000d01c14005986 */ /* 0x0003e8000c101532 */
[----:B------:R1:W-:Y:S04]  /*16290*/  @P4 STG.E.U16 desc[UR50][R20.64+0xd2], R29 ;  /* 0x0000d21d14004986 */ /* 0x0003e8000c101532 */
[----:B------:R1:W-:Y:S04]  /*162a0*/  @P1 STG.E.U16 desc[UR50][R22.64+0xd0], R30 ;  /* 0x0000d01e16001986 */ /* 0x0003e8000c101532 */
[----:B------:R1:W-:Y:S02]  /*162b0*/  @P0 STG.E.U16 desc[UR50][R22.64+0xd2], R31 ;  /* 0x0000d21f16000986 */ /* 0x0003e4000c101532 */
.L_x_462:
[----:B------:R-:W-:Y:S05]  /*162c0*/  BSYNC B0 ;  /* 0x0000000000007941 */ /* 0x000fea0003800000 */
.L_x_28:
[----:B01----:R-:W2:Y:S04]  /*162d0*/  LDL.LU R5, [R1+0x64] ;  /* 0x0000640001057983 */ /* 0x003ea80000300800 */
[----:B------:R-:W2:Y:S01]  /*162e0*/  LDL.LU R4, [R1+0x78] ;  /* 0x0000780001047983 */ /* 0x000ea20000300800 */
[----:B------:R-:W-:Y:S01]  /*162f0*/  ULDC UR4, c[0x0][0xc] ;  /* 0x0000030000047ab9 */ /* 0x000fe20000000800 */
[----:B------:R-:W-:Y:S01]  /*16300*/  ULDC UR5, c[0x0][0x10] ;  /* 0x0000040000057ab9 */ /* 0x000fe20000000800 */
[----:B------:R-:W2:Y:S01]  /*16310*/  LDC R3, c[0x0][0x14] ;  /* 0x00000500ff037b82 */ /* 0x000ea20000000800 */
[----:B------:R-:W-:Y:S01]  /*16320*/  UIMAD.WIDE.U32 UR4, UR4, UR5, URZ ;  /* 0x00000005040472a5 */ /* 0x000fe2000f8e003f */
[----:B------:R-:W-:Y:S01]  /*16330*/  PRMT R0, RZ, 0x7610, R0 ;  /* 0x00007610ff007816 */ /* 0x000fe20000000000 */
[----:B------:R-:W-:Y:S01]  /*16340*/  UMOV UR42, 0xffffffff ;  /* 0xffffffff002a7882 */ /* 0x000fe20000000000 */
[----:B------:R-:W-:-:S03]  /*16350*/  UMOV UR41, 0xffffffff ;  /* 0xffffffff00297882 */ /* 0x000fc60000000000 */
[----:B--2---:R-:W-:-:S04]  /*16360*/  IMAD.WIDE.U32 R4, R3, UR4, R4 ;  /* 0x0000000403047c25 */ /* 0x004fc8000f8e0004 */
[----:B------:R-:W-:Y:S01]  /*16370*/  IMAD R3, R3, UR5, RZ ;  /* 0x0000000503037c24 */ /* 0x000fe2000f8e02ff */
[----:B------:R-:W-:Y:S01]  /*16380*/  ULDC.64 UR4, c[0x0][0x650] ;  /* 0x0001940000047ab9 */ /* 0x000fe20000000a00 */
[----:B------:R-:W-:Y:S01]  /*16390*/  IMAD.MOV.U32 R21, RZ, RZ, R4 ;  /* 0x000000ffff157224 */ /* 0x000fe200078e0004 */
[----:B------:R-:W-:Y:S01]  /*163a0*/  ISETP.GE.U32.AND P0, PT, R4, UR4, PT ;  /* 0x0000000404007c0c */ /* 0x000fe2000bf06070 */
[----:B----4-:R-:W-:-:S05]  /*163b0*/  IMAD.IADD R23, R5, 0x1, R3 ;  /* 0x0000000105177824 */ /* 0x010fca00078e0203 */
[----:B------:R0:W-:Y:S01]  /*163c0*/  STL [R1+0x64], R23 ;  /* 0x0000641701007387 */ /* 0x0001e20000100800 */
[----:B------:R-:W-:-:S03]  /*163d0*/  ISETP.GE.U32.AND.EX P0, PT, R23, UR5, PT, P0 ;  /* 0x0000000517007c0c */ /* 0x000fc6000bf06100 */
[----:B------:R0:W-:Y:S10]  /*163e0*/  STL [R1+0x78], R21 ;  /* 0x0000781501007387 */ /* 0x0001f40000100800 */
[----:B0-----:R-:W-:Y:S05]  /*163f0*/  @P0 BRA `(.L_x_463) ;  /* 0x0000000400780947 */ /* 0x001fea0003800000 */
[----:B------:R-:W0:Y:S01]  /*16400*/  S2R R17, SR_CTAID.X ;  /* 0x0000000000117919 */ /* 0x000e220000002500 */
[----:B------:R-:W1:Y:S01]  /*16410*/  LDC.64 R10, c[0x0][0x628] ;  /* 0x00018a00ff0a7b82 */ /* 0x000e620000000a00 */
[----:B------:R-:W-:Y:S01]  /*16420*/  ULDC UR4, c[0x0][0x150] ;  /* 0x0000540000047ab9 */ /* 0x000fe20000000800 */
[----:B------:R-:W-:Y:S01]  /*16430*/  IMAD.MOV.U32 R8, RZ, RZ, R21 ;  /* 0x000000ffff087224 */ /* 0x000fe200078e0015 */
[----:B------:R-:W2:Y:S01]  /*16440*/  S2R R19, SR_CTAID.Y ;  /* 0x0000000000137919 */ /* 0x000ea20000002600 */
[----:B------:R-:W-:-:S04]  /*16450*/  MOV R9, R23 ;  /* 0x0000001700097202 */ /* 0x000fc80000000f00 */
[----:B------:R-:W4:Y:S08]  /*16460*/  LDC R20, c[0x0][0x144] ;  /* 0x00005100ff147b82 */ /* 0x000f300000000800 */
[----:B------:R-:W2:Y:S08]  /*16470*/  LDC R12, c[0x0][0x630] ;  /* 0x00018c00ff0c7b82 */ /* 0x000eb00000000800 */
[----:B------:R-:W2:Y:S01]  /*16480*/  LDC.64 R14, c[0x0][0x620] ;  /* 0x00018800ff0e7b82 */ /* 0x000ea20000000a00 */
[----:B-1----:R-:W-:-:S04]  /*16490*/  ISETP.NE.U32.AND P0, PT, R10, RZ, PT ;  /* 0x000000ff0a00720c */ /* 0x002fc80003f05070 */
[----:B------:R-:W-:Y:S02]  /*164a0*/  ISETP.NE.AND.EX P0, PT, R11, RZ, PT, P0 ;  /* 0x000000ff0b00720c */ /* 0x000fe40003f05300 */
[----:B0-----:R-:W-:-:S05]  /*164b0*/  I2FP.F32.U32 R0, R17 ;  /* 0x0000001100007245 */ /* 0x001fca0000201000 */
[----:B------:R-:W-:-:S04]  /*164c0*/  FMUL R0, R0, UR4 ;  /* 0x0000000400007c20 */ /* 0x000fc80008400000 */
[----:B------:R0:W1:Y:S02]  /*164d0*/  F2I.U32.TRUNC.NTZ R18, R0 ;  /* 0x0000000000127305 */ /* 0x000064000020f000 */
[----:B----4-:R-:W-:Y:S05]  /*164e0*/  @!P0 BRA `(.L_x_464) ;  /* 0x0000000000288947 */ /* 0x010fea0003800000 */
[----:B0-----:R-:W0:Y:S02]  /*164f0*/  LDC R0, c[0x0][0x634] ;  /* 0x00018d00ff007b82 */ /* 0x001e240000000800 */
        /* <DEDUP_REMOVED lines=9> */
.L_x_464:
[-CC-:B--2---:R-:W-:Y:S01]  /*16590*/  SHF.R.U64 R27, R8, R12.reuse, R9.reuse ;  /* 0x0000000c081b7219 */ /* 0x184fe20000001209 */
[----:B------:R-:W2:Y:S01]  /*165a0*/  LDC.64 R24, c[0x0][0x640] ;  /* 0x00019000ff187b82 */ /* 0x000ea20000000a00 */
[----:B0-----:R-:W-:Y:S01]  /*165b0*/  SHF.R.U32.HI R0, RZ, R12, R9 ;  /* 0x0000000cff007219 */ /* 0x001fe20000011609 */
[----:B------:R-:W-:Y:S01]  /*165c0*/  IMAD.MOV.U32 R4, RZ, RZ, R21 ;  /* 0x000000ffff047224 */ /* 0x000fe200078e0015 */
[----:B------:R-:W-:Y:S01]  /*165d0*/  IADD3 R3, P0, RZ, -R27, RZ ;  /* 0x8000001bff037210 */ /* 0x000fe20007f1e0ff */
[----:B-1----:R-:W-:Y:S01]  /*165e0*/  IMAD.MOV R18, RZ, RZ, -R18 ;  /* 0x000000ffff127224 */ /* 0x002fe200078e0a12 */
[----:B------:R-:W-:Y:S01]  /*165f0*/  ULDC UR4, c[0x0][0x154] ;  /* 0x0000550000047ab9 */ /* 0x000fe20000000800 */
[----:B------:R-:W-:Y:S02]  /*16600*/  IMAD.MOV.U32 R7, RZ, RZ, 0x1 ;  /* 0x00000001ff077424 */ /* 0x000fe400078e00ff */
[----:B------:R-:W0:Y:S01]  /*16610*/  LDC R6, c[0x0][0x618] ;  /* 0x00018600ff067b82 */ /* 0x000e220000000800 */
[----:B------:R-:W-:-:S02]  /*16620*/  IMAD.X R5, RZ, RZ, ~R0, P0 ;  /* 0x000000ffff057224 */ /* 0x000fc400000e0e00 */
[----:B------:R-:W-:Y:S02]  /*16630*/  IMAD R17, R20, R18, R17 ;  /* 0x0000001214117224 */ /* 0x000fe400078e0211 */
[-C--:B------:R-:W-:Y:S02]  /*16640*/  IMAD R0, R5, R14.reuse, RZ ;  /* 0x0000000e05007224 */ /* 0x080fe400078e02ff */
[----:B------:R-:W-:Y:S01]  /*16650*/  IMAD.MOV.U32 R5, RZ, RZ, R23 ;  /* 0x000000ffff057224 */ /* 0x000fe200078e0017 */
[----:B------:R-:W1:Y:S01]  /*16660*/  LDC R8, c[0x0][0x608] ;  /* 0x00018200ff087b82 */ /* 0x000e620000000800 */
[----:B------:R-:W-:-:S04]  /*16670*/  IMAD.WIDE.U32 R4, R3, R14, R4 ;  /* 0x0000000e03047225 */ /* 0x000fc800078e0004 */
[----:B------:R-:W-:-:S03]  /*16680*/  IMAD R3, R3, R15, R0 ;  /* 0x0000000f03037224 */ /* 0x000fc600078e0200 */
[----:B------:R-:W4:Y:S01]  /*16690*/  LDC R22, c[0x0][0x658] ;  /* 0x00019600ff167b82 */ /* 0x000f220000000800 */
[----:B------:R-:W-:Y:S01]  /*166a0*/  I2FP.F32.U32 R0, R19 ;  /* 0x0000001300007245 */ /* 0x000fe20000201000 */
[----:B------:R-:W-:Y:S01]  /*166b0*/  IMAD.IADD R3, R5, 0x1, R3 ;  /* 0x0000000105037824 */ /* 0x000fe200078e0203 */
[----:B--2---:R-:W-:Y:S01]  /*166c0*/  ISETP.NE.U32.AND P0, PT, R24, RZ, PT ;  /* 0x000000ff1800720c */ /* 0x004fe20003f05070 */
[----:B------:R-:W-:Y:S02]  /*166d0*/  IMAD.MOV.U32 R5, RZ, RZ, -0x1 ;  /* 0xffffffffff057424 */ /* 0x000fe400078e00ff */
[----:B------:R-:W-:Y:S02]  /*166e0*/  FMUL R0, R0, UR4 ;  /* 0x0000000400007c20 */ /* 0x000fe40008400000 */
[----:B------:R-:W2:Y:S01]  /*166f0*/  LDC R18, c[0x0][0x148] ;  /* 0x00005200ff127b82 */ /* 0x000ea20000000800 */
[----:B0-----:R-:W-:Y:S01]  /*16700*/  SHF.R.U64 R12, R4, R6, R3 ;  /* 0x00000006040c7219 */ /* 0x001fe20000001203 */
[----:B------:R0:W0:Y:S01]  /*16710*/  F2I.U32.TRUNC.NTZ R13, R0 ;  /* 0x00000000000d7305 */ /* 0x000022000020f000 */
[----:B------:R-:W-:-:S02]  /*16720*/  ISETP.NE.AND.EX P0, PT, R25, RZ, PT, P0 ;  /* 0x000000ff1900720c */ /* 0x000fc40003f05300 */
[----:B------:R-:W-:-:S03]  /*16730*/  SHF.R.U32.HI R3, RZ, R6, R3 ;  /* 0x00000006ff037219 */ /* 0x000fc60000011603 */
[----:B------:R-:W0:Y:S01]  /*16740*/  LDC R15, c[0x0][0x600] ;  /* 0x00018000ff0f7b82 */ /* 0x000e220000000800 */
[-CC-:B-1----:R-:W-:Y:S02]  /*16750*/  SHF.R.U64 R10, R12, R8.reuse, R3.reuse ;  /* 0x000000080c0a7219 */ /* 0x182fe40000001203 */
[----:B------:R-:W-:-:S05]  /*16760*/  SHF.R.U32.HI R3, RZ, R8, R3 ;  /* 0x00000008ff037219 */ /* 0x000fca0000011603 */
[----:B------:R-:W1:Y:S01]  /*16770*/  LDC R20, c[0x0][0x648] ;  /* 0x00019200ff147b82 */ /* 0x000e620000000800 */
[-C--:B----4-:R-:W-:Y:S02]  /*16780*/  SHF.L.U32 R4, R5, R22.reuse, RZ ;  /* 0x0000001605047219 */ /* 0x090fe400000006ff */
[-CC-:B------:R-:W-:Y:S02]  /*16790*/  SHF.R.U64 R14, R10, R22.reuse, R3.reuse ;  /* 0x000000160a0e7219 */ /* 0x180fe40000001203 */
[----:B------:R-:W-:Y:S02]  /*167a0*/  SHF.R.U32.HI R5, RZ, R22, R3 ;  /* 0x00000016ff057219 */ /* 0x000fe40000011603 */
[----:B------:R-:W-:Y:S01]  /*167b0*/  LOP3.LUT R21, RZ, R4, RZ, 0x33, !PT ;  /* 0x00000004ff157212 */ /* 0x000fe200078e33ff */
[----:B------:R-:W4:Y:S01]  /*167c0*/  LDC R23, c[0x0][0x638] ;  /* 0x00018e00ff177b82 */ /* 0x000f220000000800 */
[----:B------:R-:W-:Y:S01]  /*167d0*/  SHF.L.U32 R22, R7, R22, RZ ;  /* 0x0000001607167219 */ /* 0x000fe200000006ff */
[----:B------:R-:W-:-:S06]  /*167e0*/  IMAD.MOV.U32 R4, RZ, RZ, R14 ;  /* 0x000000ffff047224 */ /* 0x000fcc00078e000e */
[----:B------:R-:W0:Y:S01]  /*167f0*/  LDC R26, c[0x0][0x610] ;  /* 0x00018400ff1a7b82 */ /* 0x000e220000000800 */
[----:B------:R-:W-:Y:S05]  /*16800*/  @!P0 BRA `(.L_x_465) ;  /* 0x0000000000288947 */ /* 0x000fea0003800000 */
        /* <DEDUP_REMOVED lines=10> */
.L_x_465:
[----:B------:R-:W3:Y:S01]  /*168b0*/  LDC R3, c[0x0][0x65c] ;  /* 0x00019700ff037b82 */ /* 0x000ee20000000800 */
[----:B01----:R-:W-:Y:S01]  /*168c0*/  SHF.R.U64 R0, R4, R20, R5 ;  /* 0x0000001404007219 */ /* 0x003fe20000001205 */
[----:B------:R-:W-:Y:S01]  /*168d0*/  VIADD R7, R15, 0xffffffff ;  /* 0xffffffff0f077836 */ /* 0x000fe20000000000 */
[----:B------:R-:W-:Y:S01]  /*168e0*/  LOP3.LUT R5, R10, R21, RZ, 0xc0, !PT ;  /* 0x000000150a057212 */ /* 0x000fe200078ec0ff */
[----:B------:R-:W-:Y:S01]  /*168f0*/  IMAD.MOV R13, RZ, RZ, -R13 ;  /* 0x000000ffff0d7224 */ /* 0x000fe200078e0a0d */
[----:B------:R-:W-:Y:S02]  /*16900*/  R2UR UR41, R27 ;  /* 0x000000001b2972ca */ /* 0x000fe400000e0000 */
[----:B------:R-:W-:Y:S02]  /*16910*/  LOP3.LUT R12, R12, R7, RZ, 0xc0, !PT ;  /* 0x000000070c0c7212 */ /* 0x000fe400078ec0ff */
[----:B---3--:R-:W-:Y:S01]  /*16920*/  ISETP.NE.AND P0, PT, R3, 0x1, PT ;  /* 0x000000010300780c */ /* 0x008fe20003f05270 */
[----:B------:R-:W-:-:S02]  /*16930*/  IMAD.MOV R3, RZ, RZ, -R0 ;  /* 0x000000ffff037224 */ /* 0x000fc400078e0a00 */
[----:B------:R-:W-:Y:S02]  /*16940*/  IMAD R0, R22, R0, R5 ;  /* 0x0000000016007224 */ /* 0x000fe400078e0205 */
[----:B----4-:R-:W-:-:S04]  /*16950*/  IMAD R3, R3, R23, R14 ;  /* 0x0000001703037224 */ /* 0x010fc800078e020e */
[----:B------:R-:W-:-:S04]  /*16960*/  IMAD R3, R3, R15, R12 ;  /* 0x0000000f03037224 */ /* 0x000fc800078e020c */
[----:B--2---:R-:W-:-:S04]  /*16970*/  @P0 IMAD R17, R18, R13, R19 ;  /* 0x0000000d12110224 */ /* 0x004fc800078e0213 */
[----:B------:R-:W-:-:S05]  /*16980*/  IMAD R0, R0, R26, R17 ;  /* 0x0000001a00007224 */ /* 0x000fca00078e0211 */
[----:B------:R-:W-:Y:S02]  /*16990*/  SEL R4, R3, R0, !P0 ;  /* 0x0000000003047207 */ /* 0x000fe40004000000 */
[----:B------:R-:W-:Y:S02]  /*169a0*/  SEL R0, R0, R3, !P0 ;  /* 0x0000000300007207 */ /* 0x000fe40004000000 */
[----:B------:R-:W-:Y:S02]  /*169b0*/  R2UR UR42, R4 ;  /* 0x00000000042a72ca */ /* 0x000fe400000e0000 */
[----:B------:R-:W-:Y:S01]  /*169c0*/  R2UR UR43, R0 ;  /* 0x00000000002b72ca */ /* 0x000fe200000e0000 */
[----:B------:R-:W-:-:S14]  /*169d0*/  IMAD.MOV.U32 R0, RZ, RZ, 0x1 ;  /* 0x00000001ff007424 */ /* 0x000fdc00078e00ff */
.L_x_463:
[----:B------:R-:W-:-:S13]  /*169e0*/  LOP3.LUT P0, RZ, R0, 0xff, RZ, 0xc0, !PT ;  /* 0x000000ff00ff7812 */ /* 0x000fda000780c0ff */
[----:B------:R-:W-:Y:S05]  /*169f0*/  @P0 BRA `(.L_x_466) ;  /* 0xfffffea400680947 */ /* 0x000fea000383ffff */
[----:B------:R-:W-:Y:S05]  /*16a00*/  EXIT ;  /* 0x000000000000794d */ /* 0x000fea0003800000 */
.L_x_3:
[----:B------:R-:W2:Y:S01]  /*16a10*/  LDL R17, [R1+0x78] ;  /* 0x0000780001117983 */ /* 0x000ea20000100800 */
[----:B------:R-:W-:-:S03]  /*16a20*/  ULDC.64 UR4, c[0x0][0x650] ;  /* 0x0001940000047ab9 */ /* 0x000fc60000000a00 */
[----:B------:R-:W3:Y:S01]  /*16a30*/  LDL R18, [R1+0x64] ;  /* 0x0000640001127983 */ /* 0x000ee20000100800 */
[----:B------:R-:W-:Y:S01]  /*16a40*/  PRMT R6, RZ, 0x7610, R6 ;  /* 0x00007610ff067816 */ /* 0x000fe20000000006 */
[----:B------:R-:W-:Y:S02]  /*16a50*/  IMAD.MOV.U32 R3, RZ, RZ, -0x1 ;  /* 0xffffffffff037424 */ /* 0x000fe400078e00ff */
[----:B------:R-:W-:Y:S02]  /*16a60*/  IMAD.MOV.U32 R2, RZ, RZ, -0x1 ;  /* 0xffffffffff027424 */ /* 0x000fe400078e00ff */
[----:B------:R-:W-:Y:S01]  /*16a70*/  IMAD.MOV.U32 R10, RZ, RZ, -0x1 ;  /* 0xffffffffff0a7424 */ /* 0x000fe200078e00ff */
[----:B--2---:R-:W-:-:S04]  /*16a80*/  ISETP.GE.U32.AND P0, PT, R17, UR4, PT ;  /* 0x0000000411007c0c */ /* 0x004fc8000bf06070 */
[----:B---3--:R-:W-:-:S13]  /*16a90*/  ISETP.GE.U32.AND.EX P0, PT, R18, UR5, PT, P0 ;  /* 0x0000000512007c0c */ /* 0x008fda000bf06100 */
        /* <DEDUP_REMOVED lines=19> */
.L_x_468:
[--C-:B------:R-:W-:Y:S01]  /*16bd0*/  SHF.R.U64 R10, R8, R12, R9.reuse ;  /* 0x0000000c080a7219 */ /* 0x100fe20000001209 */
[----:B------:R-:W-:Y:S01]  /*16be0*/  IMAD.MOV.U32 R3, RZ, RZ, R18 ;  /* 0x000000ffff037224 */ /* 0x000fe200078e0012 */
[----:B------:R-:W-:Y:S01]  /*16bf0*/  I2FP.F32.U32 R6, R4 ;  /* 0x0000000400067245 */ /* 0x000fe20000201000 */
[----:B------:R-:W0:Y:S01]  /*16c00*/  LDC R16, c[0x0][0x618] ;  /* 0x00018600ff107b82 */ /* 0x000e220000000800 */
[----:B------:R-:W-:Y:S01]  /*16c10*/  SHF.R.U32.HI R2, RZ, R12, R9 ;  /* 0x0000000cff027219 */ /* 0x000fe20000011609 */
[----:B------:R-:W-:Y:S01]  /*16c20*/  ULDC UR4, c[0x0][0x150] ;  /* 0x0000540000047ab9 */ /* 0x000fe20000000800 */
[----:B------:R-:W-:Y:S01]  /*16c30*/  IADD3 R5, P0, RZ, -R10, RZ ;  /* 0x8000000aff057210 */ /* 0x000fe20007f1e0ff */
[----:B------:R-:W-:Y:S01]  /*16c40*/  FMUL R9, R6, UR4 ;  /* 0x0000000406097c20 */ /* 0x000fe20008400000 */
[----:B------:R-:W-:-:S03]  /*16c50*/  ULDC UR4, c[0x0][0x154] ;  /* 0x0000550000047ab9 */ /* 0x000fc60000000800 */
[----:B------:R-:W1:Y:S01]  /*16c60*/  LDC.64 R18, c[0x0][0x640] ;  /* 0x00019000ff127b82 */ /* 0x000e620000000a00 */
[----:B------:R-:W-:Y:S01]  /*16c70*/  IMAD.X R7, RZ, RZ, ~R2, P0 ;  /* 0x000000ffff077224 */ /* 0x000fe200000e0e02 */
[----:B------:R-:W2:Y:S01]  /*16c80*/  F2I.U32.TRUNC.NTZ R9, R9 ;  /* 0x0000000900097305 */ /* 0x000ea2000020f000 */
[----:B------:R-:W-:Y:S02]  /*16c90*/  IMAD.MOV.U32 R2, RZ, RZ, R17 ;  /* 0x000000ffff027224 */ /* 0x000fe400078e0011 */
[-C--:B------:R-:W-:Y:S02]  /*16ca0*/  IMAD R6, R7, R14.reuse, RZ ;  /* 0x0000000e07067224 */ /* 0x080fe400078e02ff */
[C---:B------:R-:W-:Y:S01]  /*16cb0*/  IMAD.WIDE.U32 R2, R5.reuse, R14, R2 ;  /* 0x0000000e05027225 */ /* 0x040fe200078e0002 */
[----:B------:R-:W3:Y:S03]  /*16cc0*/  LDC R11, c[0x0][0x144] ;  /* 0x00005100ff0b7b82 */ /* 0x000ee60000000800 */
[----:B------:R-:W-:-:S02]  /*16cd0*/  IMAD R5, R5, R15, R6 ;  /* 0x0000000f05057224 */ /* 0x000fc400078e0206 */
[----:B------:R-:W-:Y:S02]  /*16ce0*/  IMAD.MOV.U32 R6, RZ, RZ, -0x1 ;  /* 0xffffffffff067424 */ /* 0x000fe400078e00ff */
[----:B------:R-:W-:Y:S01]  /*16cf0*/  IMAD.IADD R3, R3, 0x1, R5 ;  /* 0x0000000103037824 */ /* 0x000fe200078e0205 */
[----:B------:R-:W4:Y:S01]  /*16d00*/  LDC R12, c[0x0][0x608] ;  /* 0x00018200ff0c7b82 */ /* 0x000f220000000800 */
[----:B------:R-:W-:-:S03]  /*16d10*/  I2FP.F32.U32 R5, R0 ;  /* 0x0000000000057245 */ /* 0x000fc60000201000 */
[-C--:B0-----:R-:W-:Y:S01]  /*16d20*/  SHF.R.U64 R8, R2, R16.reuse, R3 ;  /* 0x0000001002087219 */ /* 0x081fe20000001203 */
[----:B--2---:R-:W-:Y:S01]  /*16d30*/  IMAD.MOV R2, RZ, RZ, -R9 ;  /* 0x000000ffff027224 */ /* 0x004fe200078e0a09 */
[----:B------:R-:W-:Y:S01]  /*16d40*/  SHF.R.U32.HI R3, RZ, R16, R3 ;  /* 0x00000010ff037219 */ /* 0x000fe20000011603 */
[----:B------:R-:W-:Y:S01]  /*16d50*/  FMUL R5, R5, UR4 ;  /* 0x0000000405057c20 */ /* 0x000fe20008400000 */
[----:B------:R-:W0:Y:S01]  /*16d60*/  LDC R7, c[0x0][0x658] ;  /* 0x00019600ff077b82 */ /* 0x000e220000000800 */
[----:B-1----:R-:W-:-:S04]  /*16d70*/  ISETP.NE.U32.AND P0, PT, R18, RZ, PT ;  /* 0x000000ff1200720c */ /* 0x002fc80003f05070 */
[----:B------:R-:W-:-:S03]  /*16d80*/  ISETP.NE.AND.EX P0, PT, R19, RZ, PT, P0 ;  /* 0x000000ff1300720c */ /* 0x000fc60003f05300 */
[----:B------:R-:W1:Y:S01]  /*16d90*/  LDC R15, c[0x0][0x148] ;  /* 0x00005200ff0f7b82 */ /* 0x000e620000000800 */
[----:B---3--:R-:W-:Y:S02]  /*16da0*/  IMAD R16, R11, R2, R4 ;  /* 0x000000020b107224 */ /* 0x008fe400078e0204 */
[----:B------:R-:W-:-:S05]  /*16db0*/  IMAD.MOV.U32 R4, RZ, RZ, 0x1 ;  /* 0x00000001ff047424 */ /* 0x000fca00078e00ff */
[----:B------:R-:W2:Y:S01]  /*16dc0*/  LDC R14, c[0x0][0x600] ;  /* 0x00018000ff0e7b82 */ /* 0x000ea20000000800 */
[-CC-:B----4-:R-:W-:Y:S02]  /*16dd0*/  SHF.R.U64 R11, R8, R12.reuse, R3.reuse ;  /* 0x0000000c080b7219 */ /* 0x190fe40000001203 */
[----:B------:R-:W-:Y:S02]  /*16de0*/  SHF.R.U32.HI R2, RZ, R12, R3 ;  /* 0x0000000cff027219 */ /* 0x000fe40000011603 */
[----:B------:R3:W4:Y:S03]  /*16df0*/  F2I.U32.TRUNC.NTZ R12, R5 ;  /* 0x00000005000c7305 */ /* 0x000726000020f000 */
[----:B------:R-:W1:Y:S01]  /*16e00*/  LDC R17, c[0x0][0x648] ;  /* 0x00019200ff117b82 */ /* 0x000e620000000800 */
[-C--:B0-----:R-:W-:Y:S02]  /*16e10*/  SHF.R.U64 R13, R11, R7.reuse, R2 ;  /* 0x000000070b0d7219 */ /* 0x081fe40000001202 */
[----:B------:R-:W-:-:S02]  /*16e20*/  SHF.L.U32 R6, R6, R7, RZ ;  /* 0x0000000706067219 */ /* 0x000fc400000006ff */
[-C--:B------:R-:W-:Y:S01]  /*16e30*/  SHF.R.U32.HI R3, RZ, R7.reuse, R2 ;  /* 0x00000007ff037219 */ /* 0x080fe20000011602 */
[----:B------:R-:W-:Y:S01]  /*16e40*/  IMAD.MOV.U32 R2, RZ, RZ, R13 ;  /* 0x000000ffff027224 */ /* 0x000fe200078e000d */
[----:B------:R-:W-:Y:S01]  /*16e50*/  SHF.L.U32 R21, R4, R7, RZ ;  /* 0x0000000704157219 */ /* 0x000fe200000006ff */
[----:B------:R-:W0:Y:S01]  /*16e60*/  LDC R20, c[0x0][0x638] ;  /* 0x00018e00ff147b82 */ /* 0x000e220000000800 */
[----:B------:R-:W-:-:S07]  /*16e70*/  LOP3.LUT R22, RZ, R6, RZ, 0x33, !PT ;  /* 0x00000006ff167212 */ /* 0x000fce00078e33ff */
[----:B------:R-:W0:Y:S01]  /*16e80*/  LDC R23, c[0x0][0x610] ;  /* 0x00018400ff177b82 */ /* 0x000e220000000800 */
[----:B---34-:R-:W-:Y:S05]  /*16e90*/  @!P0 BRA `(.L_x_469) ;  /* 0x0000000000288947 */ /* 0x018fea0003800000 */
        /* <DEDUP_REMOVED lines=10> */
.L_x_469:
[----:B------:R-:W3:Y:S01]  /*16f40*/  LDC R4, c[0x0][0x65c] ;  /* 0x00019700ff047b82 */ /* 0x000ee20000000800 */
[----:B-1----:R-:W-:Y:S01]  /*16f50*/  SHF.R.U64 R3, R2, R17, R3 ;  /* 0x0000001102037219 */ /* 0x002fe20000001203 */
[----:B--2---:R-:W-:Y:S01]  /*16f60*/  VIADD R5, R14, 0xffffffff ;  /* 0xffffffff0e057836 */ /* 0x004fe20000000000 */
[----:B------:R-:W-:Y:S01]  /*16f70*/  LOP3.LUT R2, R11, R22, RZ, 0xc0, !PT ;  /* 0x000000160b027212 */ /* 0x000fe200078ec0ff */
[----:B------:R-:W-:Y:S02]  /*16f80*/  IMAD.MOV R12, RZ, RZ, -R12 ;  /* 0x000000ffff0c7224 */ /* 0x000fe400078e0a0c */
[----:B------:R-:W-:Y:S01]  /*16f90*/  IMAD.MOV.U32 R6, RZ, RZ, 0x1 ;  /* 0x00000001ff067424 */ /* 0x000fe200078e00ff */
[----:B------:R-:W-:Y:S02]  /*16fa0*/  LOP3.LUT R5, R8, R5, RZ, 0xc0, !PT ;  /* 0x0000000508057212 */ /* 0x000fe400078ec0ff */
[----:B---3--:R-:W-:Y:S01]  /*16fb0*/  ISETP.NE.AND P0, PT, R4, 0x1, PT ;  /* 0x000000010400780c */ /* 0x008fe20003f05270 */
[----:B------:R-:W-:-:S02]  /*16fc0*/  IMAD.MOV R4, RZ, RZ, -R3 ;  /* 0x000000ffff047224 */ /* 0x000fc400078e0a03 */
[----:B------:R-:W-:-:S10]  /*16fd0*/  IMAD R3, R21, R3, R2 ;  /* 0x0000000315037224 */ /* 0x000fd400078e0202 */
[----:B------:R-:W-:Y:S02]  /*16fe0*/  @P0 IMAD R16, R15, R12, R0 ;  /* 0x0000000c0f100224 */ /* 0x000fe400078e0200 */
[----:B0-----:R-:W-:Y:S02]  /*16ff0*/  IMAD R0, R4, R20, R13 ;  /* 0x0000001404007224 */ /* 0x001fe400078e020d */
[----:B------:R-:W-:Y:S02]  /*17000*/  IMAD R3, R3, R23, R16 ;  /* 0x0000001703037224 */ /* 0x000fe400078e0210 */
[----:B------:R-:W-:-:S05]  /*17010*/  IMAD R0, R0, R14, R5 ;  /* 0x0000000e00007224 */ /* 0x000fca00078e0205 */
[----:B------:R-:W-:Y:S02]  /*17020*/  SEL R2, R0, R3, !P0 ;  /* 0x0000000300027207 */ /* 0x000fe40004000000 */
[----:B------:R-:W-:-:S07]  /*17030*/  SEL R3, R3, R0, !P0 ;  /* 0x0000000003037207 */ /* 0x000fce0004000000 */
.L_x_467:
[----:B------:R-:W-:-:S08]  /*17040*/  NOP ;  /* 0x0000000000007918 */ /* 0x000fd00000000000 */
[----:B------:R-:W0:-:S00]  /*17050*/  USETMAXREG.DEALLOC.CTAPOOL 0x18 ;  /* 0x00000018000079c8 */ /* 0x000e0000080e0500 */
[----:B------:R-:W-:-:S13]  /*17060*/  ISETP.NE.AND P0, PT, RZ, UR8, PT ;  /* 0x00000008ff007c0c */ /* 0x000fda000bf05270 */
[----:B------:R-:W-:Y:S05]  /*17070*/  @P0 EXIT ;  /* 0x000000000000094d */ /* 0x000fea0003800000 */
[----:B0-----:R-:W-:Y:S01]  /*17080*/  LOP3.LUT P0, RZ, R6, 0xff, RZ, 0xc0, !PT ;  /* 0x000000ff06ff7812 */ /* 0x001fe2000780c0ff */
[----:B------:R-:W-:Y:S02]  /*17090*/  IMAD.MOV.U32 R7, RZ, RZ, 0x1 ;  /* 0x00000001ff077424 */ /* 0x000fe400078e00ff */
[----:B------:R-:W-:-:S10]  /*170a0*/  IMAD.MOV.U32 R6, RZ, RZ, RZ ;  /* 0x000000ffff067224 */ /* 0x000fd400078e00ff */
[----:B------:R-:W-:Y:S05]  /*170b0*/  @!P0 BRA `(.L_x_470) ;  /* 0x0000000c00588947 */ /* 0x000fea0003800000 */
[----:B------:R-:W0:Y:S01]  /*170c0*/  LDC R0, c[0x0][0x28c] ;  /* 0x0000a300ff007b82 */ /* 0x000e220000000800 */
[----:B------:R-:W1:Y:S01]  /*170d0*/  S2R R4, SR_TID.X ;  /* 0x0000000000047919 */ /* 0x000e620000002100 */
[----:B------:R-:W-:Y:S01]  /*170e0*/  ULDC UR5, c[0x0][0x658] ;  /* 0x0001960000057ab9 */ /* 0x000fe20000000800 */
[----:B------:R-:W-:Y:S01]  /*170f0*/  UMOV UR7, 0xffffffff ;  /* 0xffffffff00077882 */ /* 0x000fe20000000000 */
[----:B------:R-:W-:Y:S01]  /*17100*/  ULDC UR6, c[0x0][0xc] ;  /* 0x0000030000067ab9 */ /* 0x000fe20000000800 */
[----:B------:R-:W-:Y:S01]  /*17110*/  USHF.L.U32 UR8, UR7, UR5, URZ ;  /* 0x0000000507087299 */ /* 0x000fe2000800063f */
[----:B------:R-:W-:Y:S01]  /*17120*/  BSSY B0, `(.L_x_470) ;  /* 0x00000cf000007945 */ /* 0x000fe20003800000 */
[----:B------:R-:W-:Y:S01]  /*17130*/  UMOV UR9, 0x1 ;  /* 0x0000000100097882 */ /* 0x000fe20000000000 */
[----:B------:R-:W-:Y:S01]  /*17140*/  ULDC UR7, c[0x0][0x10] ;  /* 0x0000040000077ab9 */ /* 0x000fe20000000800 */
[----:B------:R-:W-:Y:S01]  /*17150*/  USHF.L.U32 UR18, UR9, UR5, URZ ;  /* 0x0000000509127299 */ /* 0x000fe2000800063f */
[----:B------:R-:W-:Y:S01]  /*17160*/  IMAD.MOV.U32 R9, RZ, RZ, 0x1 ;  /* 0x00000001ff097424 */ /* 0x000fe200078e00ff */
[----:B------:R-:W-:Y:S01]  /*17170*/  UIMAD.WIDE.U32 UR6, UR6, UR7, URZ ;  /* 0x00000007060672a5 */ /* 0x000fe2000f8e003f */
[----:B------:R-:W-:Y:S01]  /*17180*/  IMAD.MOV.U32 R7, RZ, RZ, 0x1 ;  /* 0x00000001ff077424 */ /* 0x000fe200078e00ff */
[----:B------:R-:W-:Y:S01]  /*17190*/  ULDC UR5, c[0x0][0x14] ;  /* 0x0000050000057ab9 */ /* 0x000fe20000000800 */
[----:B------:R-:W-:Y:S01]  /*171a0*/  IMAD.MOV.U32 R6, RZ, RZ, RZ ;  /* 0x000000ffff067224 */ /* 0x000fe200078e00ff */
[----:B------:R-:W-:-:S02]  /*171b0*/  UIMAD.WIDE.U32 UR20, UR6, UR5, URZ ;  /* 0x00000005061472a5 */ /* 0x000fc4000f8e003f */
[----:B------:R-:W-:Y:S01]  /*171c0*/  UIMAD UR13, UR7, UR5, URZ ;  /* 0x00000005070d72a4 */ /* 0x000fe2000f8e023f */
[----:B------:R-:W-:Y:S01]  /*171d0*/  ULDC UR4, c[0x0][0x600] ;  /* 0x0001800000047ab9 */ /* 0x000fe20000000800 */
[----:B------:R-:W-:Y:S02]  /*171e0*/  ULOP3.LUT UR24, UR38, 0x2, URZ, 0xfc, !UPT ;  /* 0x0000000226187892 */ /* 0x000fe4000f8efc3f */
[----:B------:R-:W-:Y:S01]  /*171f0*/  UIADD3 UR4, UR4, -0x1, URZ ;  /* 0xffffffff04047890 */ /* 0x000fe2000fffe03f */
[----:B0-----:R-:W-:Y:S01]  /*17200*/  VIADD R0, R0, 0x3f ;  /* 0x0000003f00007836 */ /* 0x001fe20000000000 */
[----:B------:R-:W-:Y:S02]  /*17210*/  ULOP3.LUT UR17, URZ, UR8, URZ, 0x33, !UPT ;  /* 0x000000083f117292 */ /* 0x000fe4000f8e333f */
[----:B------:R-:W-:Y:S02]  /*17220*/  UIADD3 UR13, UR21, UR13, URZ ;  /* 0x0000000d150d7290 */ /* 0x000fe4000fffe03f */
[----:B------:R-:W-:Y:S01]  /*17230*/  SHF.R.S32.HI R5, RZ, 0x1f, R0 ;  /* 0x0000001fff057819 */ /* 0x000fe20000011400 */
[----:B------:R-:W-:-:S03]  /*17240*/  ULDC.64 UR22, c[0x0][0x198] ;  /* 0x0000660000167ab9 */ /* 0x000fc60000000a00 */
[----:B------:R-:W-:Y:S02]  /*17250*/  LEA.HI R0, R5, R0, RZ, 0x6 ;  /* 0x0000000005007211 */ /* 0x000fe400078f30ff */
[C---:B-1----:R-:W-:Y:S02]  /*17260*/  LOP3.LUT P2, RZ, R4.reuse, 0x7f, RZ, 0xc0, !PT ;  /* 0x0000007f04ff7812 */ /* 0x042fe4000784c0ff */
[----:B------:R-:W-:Y:S02]  /*17270*/  SHF.R.S32.HI R0, RZ, 0x6, R0 ;  /* 0x00000006ff007819 */ /* 0x000fe40000011400 */
[----:B------:R-:W-:-:S03]  /*17280*/  LOP3.LUT P0, RZ, R4, 0x1f, RZ, 0xc0, !PT ;  /* 0x0000001f04ff7812 */ /* 0x000fc6000780c0ff */
[----:B------:R-:W-:Y:S01]  /*17290*/  VIADD R16, R0, 0x1 ;  /* 0x0000000100107836 */ /* 0x000fe20000000000 */
[----:B------:R-:W-:-:S13]  /*172a0*/  PLOP3.LUT P0, PT, P0, P2, PT, 0x8a, 0x0 ;  /* 0x000000000000781c */ /* 0x000fda0000705172 */
.L_x_482:
[----:B------:R-:W-:-:S03]  /*172b0*/  UMOV UR5, 0xffffffff ;  /* 0xffffffff00057882 */ /* 0x000fc60000000000 */
[----:B------:R-:W-:Y:S05]  /*172c0*/  BRA.DIV UR5, `(.L_x_471) ;  /* 0x0000000e057c7947 */ /* 0x000fea000b800000 */
[----:B------:R-:W-:-:S13]  /*172d0*/  ELECT P6, URZ, PT ;  /* 0x00000000003f782f */ /* 0x000fda00038c0000 */
.L_x_491:
[----:B------:R-:W0:Y:S01]  /*172e0*/  LDC R4, c[0x0][0x28c] ;  /* 0x0000a300ff047b82 */ /* 0x000e220000000800 */
[----:B------:R-:W-:Y:S01]  /*172f0*/  BSSY B1, `(.L_x_472) ;  /* 0x0000038000017945 */ /* 0x000fe20003800000 */
[----:B0-----:R-:W-:-:S13]  /*17300*/  ISETP.LT.OR P6, PT, R4, 0x1, !P6 ;  /* 0x000000010400780c */ /* 0x001fda00077c1670 */
[----:B------:R-:W-:Y:S05]  /*17310*/  @P6 BRA `(.L_x_473) ;  /* 0x0000000000d46947 */ /* 0x000fea0003800000 */
[----:B------:R-:W-:Y:S02]  /*17320*/  IMAD R2, R2, 0x70, RZ ;  /* 0x0000007002027824 */ /* 0x000fe400078e02ff */
[----:B------:R-:W-:Y:S02]  /*17330*/  IMAD.SHL.U32 R3, R3, 0x200, RZ ;  /* 0x0000020003037824 */ /* 0x000fe400078e00ff */
[----:B------:R-:W-:Y:S02]  /*17340*/  IMAD.MOV.U32 R13, RZ, RZ, RZ ;  /* 0x000000ffff0d7224 */ /* 0x000fe400078e00ff */
[----:B------:R-:W-:Y:S02]  /*17350*/  IMAD.MOV.U32 R4, RZ, RZ, R16 ;  /* 0x000000ffff047224 */ /* 0x000fe400078e0010 */
[----:B------:R-:W-:Y:S02]  /*17360*/  IMAD.MOV.U32 R5, RZ, RZ, R7 ;  /* 0x000000ffff057224 */ /* 0x000fe400078e0007 */
[----:B------:R-:W-:-:S07]  /*17370*/  IMAD.MOV.U32 R8, RZ, RZ, R6 ;  /* 0x000000ffff087224 */ /* 0x000fce00078e0006 */
.L_x_477:
[----:B------:R-:W0:Y:S01]  /*17380*/  S2R R12, SR_CgaCtaId ;  /* 0x00000000000c7919 */ /* 0x000e220000008800 */
[----:B------:R-:W-:-:S04]  /*17390*/  MOV R11, 0x400 ;  /* 0x00000400000b7802 */ /* 0x000fc80000000f00 */
[----:B0-----:R-:W-:Y:S02]  /*173a0*/  LEA R15, R12, R11, 0x18 ;  /* 0x0000000b0c0f7211 */ /* 0x001fe400078ec0ff */
[----:B------:R-:W-:Y:S01]  /*173b0*/  SHF.L.U32 R11, R5, 0x1f, RZ ;  /* 0x0000001f050b7819 */ /* 0x000fe200000006ff */
[----:B------:R-:W0:Y:S02]  /*173c0*/  @!P2 LDC R12, c[0x0][0x500] ;  /* 0x00014000ff0cab82 */ /* 0x000e240000000800 */
[----:B------:R-:W-:-:S04]  /*173d0*/  IMAD R14, R8, 0x8, R15 ;  /* 0x00000008080e7824 */ /* 0x000fc800078e020f */
[----:B------:R-:W1:Y:S02]  /*173e0*/  SYNCS.PHASECHK.TRANS64.TRYWAIT P1, [R14+URZ+0x10], R11 ;  /* 0x0000100b0e0075a7 */ /* 0x000e64000802017f */
[----:B-1----:R-:W-:Y:S05]  /*173f0*/  @!P1 BRA `(.L_x_474) ;  /* 0x0000000c00509947 */ /* 0x002fea0003800000 */
.L_x_492:
[----:B------:R-:W-:Y:S01]  /*17400*/  UPRMT UR5, UR24, 0x9910, URZ ;  /* 0x0000991018057896 */ /* 0x000fe2000800003f */
[----:B0-----:R0:W-:Y:S03]  /*17410*/  @!P2 SYNCS.ARRIVE.TRANS64 RZ, [R14+URZ], R12 ;  /* 0x0000000c0effa9a7 */ /* 0x0011e6000800003f */
[----:B------:R-:W-:-:S06]  /*17420*/  UISETP.NE.AND UP0, UPT, UR5, 0x2, UPT ;  /* 0x000000020500788c */ /* 0x000fcc000bf05270 */
[----:B------:R-:W-:-:S13]  /*17430*/  PLOP3.LUT P1, PT, PT, PT, UP0, 0x80, 0x0 ;  /* 0x000000000000781c */ /* 0x000fda0003f2f008 */
[----:B0-----:R-:W-:Y:S05]  /*17440*/  @P1 BRA `(.L_x_475) ;  /* 0x0000000000041947 */ /* 0x001fea0003800000 */
[----:B------:R-:W-:Y:S01]  /*17450*/  BPT.TRAP 0x1 ;  /* 0x000000040000795c */ /* 0x000fe20000300000 */
.L_x_475:
[----:B------:R-:W-:Y:S05]  /*17460*/  @P0 BRA `(.L_x_476) ;  /* 0x0000000000040947 */ /* 0x000fea0003800000 */
[----:B------:R-:W-:Y:S01]  /*17470*/  BPT.TRAP 0x1 ;  /* 0x000000040000795c */ /* 0x000fe20000300000 */
.L_x_476:
[--C-:B-1----:R-:W-:Y:S01]  /*17480*/  IMAD R11, R8, 0x10000, R15.reuse ;  /* 0x00010000080b7824 */ /* 0x102fe200078e020f */
[----:B------:R-:W-:Y:S01]  /*17490*/  R2UR UR9, R14 ;  /* 0x000000000e0972ca */ /* 0x000fe200000e0000 */
[----:B------:R-:W-:Y:S01]  /*174a0*/  IMAD R15, R8, 0x3800, R15 ;  /* 0x00003800080f7824 */ /* 0x000fe200078e020f */
[----:B------:R-:W-:Y:S01]  /*174b0*/  UIADD3 UR6, UP0, UR22, 0xf0, URZ ;  /* 0x000000f016067890 */ /* 0x000fe2000ff1e03f */
[----:B------:R-:W-:Y:S01]  /*174c0*/  VIADD R4, R4, 0xffffffff ;  /* 0xffffffff04047836 */ /* 0x000fe20000000000 */
[----:B------:R-:W-:Y:S01]  /*174d0*/  R2UR UR5, R11 ;  /* 0x000000000b0572ca */ /* 0x000fe200000e0000 */
[----:B------:R-:W-:Y:S01]  /*174e0*/  UIADD3 UR26, UP1, UR22, 0x1f0, URZ ;  /* 0x000001f0161a7890 */ /* 0x000fe2000ff3e03f */
[----:B------:R-:W-:Y:S01]  /*174f0*/  R2UR UR8, R15 ;  /* 0x000000000f0872ca */ /* 0x000fe200000e0000 */
[----:B------:R-:W-:Y:S01]  /*17500*/  UIADD3.X UR7, URZ, UR23, URZ, UP0, !UPT ;  /* 0x000000173f077290 */ /* 0x000fe200087fe43f */
[----:B------:R-:W-:Y:S01]  /*17510*/  R2UR UR11, R3 ;  /* 0x00000000030b72ca */ /* 0x000fe200000e0000 */
[----:B------:R-:W-:Y:S01]  /*17520*/  VIADD R8, R8, 0x1 ;  /* 0x0000000108087836 */ /* 0x000fe20000000000 */
[C---:B------:R-:W-:Y:S01]  /*17530*/  R2UR UR10, R13.reuse ;  /* 0x000000000d0a72ca */ /* 0x040fe200000e0000 */
[----:B------:R-:W-:Y:S01]  /*17540*/  UIADD3.X UR27, URZ, UR23, URZ, UP1, !UPT ;  /* 0x000000173f1b7290 */ /* 0x000fe20008ffe43f */
[----:B------:R-:W-:Y:S01]  /*17550*/  R2UR UR12, R10 ;  /* 0x000000000a0c72ca */ /* 0x000fe200000e0000 */
[----:B------:R-:W-:Y:S01]  /*17560*/  UMOV UR14, 0x0 ;  /* 0x00000000000e7882 */ /* 0x000fe20000000000 */
[----:B------:R-:W-:Y:S01]  /*17570*/  R2UR UR19, R2 ;  /* 0x00000000021372ca */ /* 0x000fe200000e0000 */
[----:B------:R-:W-:Y:S01]  /*17580*/  UMOV UR15, 0x10000000 ;  /* 0x10000000000f7882 */ /* 0x000fe20000000000 */
[----:B------:R-:W-:Y:S01]  /*17590*/  ISETP.GT.AND P3, PT, R4, 0x1, PT ;  /* 0x000000010400780c */ /* 0x000fe20003f64270 */
[----:B------:R-:W-:Y:S01]  /*175a0*/  UIADD3 UR5, UR5, 0x100, URZ ;  /* 0x0000010005057890 */ /* 0x000fe2000fffe03f */
[----:B------:R-:W-:Y:S01]  /*175b0*/  ISETP.NE.AND P1, PT, R8, 0x2, PT ;  /* 0x000000020800780c */ /* 0x000fe20003f25270 */
[----:B------:R-:W-:Y:S01]  /*175c0*/  UIADD3 UR16, UR8, 0x20100, URZ ;  /* 0x0002010008107890 */ /* 0x000fe2000fffe03f */
[----:B------:R-:W-:-:S02]  /*175d0*/  VIADD R13, R13, 0x40 ;  /* 0x000000400d0d7836 */ /* 0x000fc40000000000 */
[----:B------:R-:W-:Y:S02]  /*175e0*/  SEL R12, RZ, 0x1, P1 ;  /* 0x00000001ff0c7807 */ /* 0x000fe40000800000 */
[----:B------:R-:W-:Y:S01]  /*175f0*/  UMOV UR8, UR5 ;  /* 0x0000000500087c82 */ /* 0x000fe20008000000 */
[----:B------:R-:W-:Y:S01]  /*17600*/  SEL R8, R8, RZ, P1 ;  /* 0x000000ff08087207 */ /* 0x000fe20000800000 */
[----:B------:R0:W-:Y:S01]  /*17610*/  UTMALDG.3D [UR8], [UR6], desc[UR14] ;  /* 0x00000e08060075b4 */ /* 0x0001e20008011000 */
[----:B------:R-:W-:Y:S01]  /*17620*/  LOP3.LUT R5, R5, R12, RZ, 0x3c, !PT ;  /* 0x0000000c05057212 */ /* 0x000fe200078e3cff */
[----:B0-----:R-:W-:Y:S01]  /*17630*/  UMOV UR8, UR16 ;  /* 0x0000001000087c82 */ /* 0x001fe20008000000 */
[----:B------:R-:W-:Y:S02]  /*17640*/  UMOV UR11, UR19 ;  /* 0x00000013000b7c82 */ /* 0x000fe40008000000 */
[----:B------:R0:W-:Y:S02]  /*17650*/  UTMALDG.3D [UR8], [UR26], desc[UR14] ;  /* 0x00000e081a0075b4 */ /* 0x0001e40008011000 */
[----:B0-----:R-:W-:Y:S05]  /*17660*/  @P3 BRA `(.L_x_477) ;  /* 0xfffffffc00443947 */ /* 0x001fea000383ffff */
.L_x_473:
[----:B------:R-:W-:Y:S05]  /*17670*/  BSYNC B1 ;  /* 0x0000000000017941 */ /* 0x000fea0003800000 */
.L_x_472:
[----:B------:R-:W2:Y:S01]  /*17680*/  LDL.LU R15, [R1+0x64] ;  /* 0x00006400010f7983 */ /* 0x000ea20000300800 */
[----:B------:R-:W-:Y:S01]  /*17690*/  LOP3.LUT P4, RZ, R9, 0xff, RZ, 0xc0, !PT ;  /* 0x000000ff09ff7812 */ /* 0x000fe2000788c0ff */
[----:B------:R-:W-:Y:S01]  /*176a0*/  IMAD.IADD R6, R0, 0x1, R6 ;  /* 0x0000000100067824 */ /* 0x000fe200078e0206 */
[----:B------:R-:W-:Y:S01]  /*176b0*/  ULDC.64 UR6, c[0x0][0x650] ;  /* 0x0001940000067ab9 */ /* 0x000fe20000000a00 */
[----:B------:R-:W3:Y:S01]  /*176c0*/  LDL.LU R14, [R1+0x78] ;  /* 0x00007800010e7983 */ /* 0x000ee20000300800 */
[----:B------:R-:W-:Y:S01]  /*176d0*/  BSSY B1, `(.L_x_478) ;  /* 0x0000071000017945 */ /* 0x000fe20003800000 */
[----:B------:R-:W-:Y:S01]  /*176e0*/  IMAD.MOV.U32 R10, RZ, RZ, -0x1 ;  /* 0xffffffffff0a7424 */ /* 0x000fe200078e00ff */
[----:B------:R-:W-:Y:S02]  /*176f0*/  SHF.R.U32.HI R2, RZ, 0x1, R6 ;  /* 0x00000001ff027819 */ /* 0x000fe40000011606 */
[----:B------:R-:W-:Y:S02]  /*17700*/  ISETP.GT.U32.AND P1, PT, R6, 0x1, PT ;  /* 0x000000010600780c */ /* 0x000fe40003f24070 */
[----:B------:R-:W-:-:S02]  /*17710*/  LOP3.LUT R2, R2, 0x1, RZ, 0xc0, !PT ;  /* 0x0000000102027812 */ /* 0x000fc400078ec0ff */
[----:B------:R-:W-:Y:S01]  /*17720*/  ISETP.LT.U32.AND P1, PT, R0, 0x2, P1 ;  /* 0x000000020000780c */ /* 0x000fe20000f21070 */
[----:B------:R-:W0:Y:S01]  /*17730*/  @P4 S2R R3, SR_CgaCtaId ;  /* 0x0000000000034919 */ /* 0x000e220000008800 */
[----:B------:R-:W-:Y:S02]  /*17740*/  ISETP.NE.U32.AND P3, PT, R2, 0x1, PT ;  /* 0x000000010200780c */ /* 0x000fe40003f65070 */
[----:B------:R-:W-:Y:S02]  /*17750*/  @P4 MOV R2, 0x400 ;  /* 0x0000040000024802 */ /* 0x000fe40000000f00 */
[----:B------:R-:W-:Y:S02]  /*17760*/  ISETP.GT.U32.AND P3, PT, R0, 0x1, !P3 ;  /* 0x000000010000780c */ /* 0x000fe40005f64070 */
[----:B------:R-:W-:Y:S02]  /*17770*/  LOP3.LUT R6, R6, 0x1, RZ, 0xc0, !PT ;  /* 0x0000000106067812 */ /* 0x000fe400078ec0ff */
[----:B------:R-:W-:-:S02]  /*17780*/  PRMT R4, RZ, 0x7610, R4 ;  /* 0x00007610ff047816 */ /* 0x000fc40000000004 */
[----:B------:R-:W-:Y:S02]  /*17790*/  PRMT R9, RZ, 0x7610, R9 ;  /* 0x00007610ff097816 */ /* 0x000fe40000000009 */
[----:B0-----:R-:W-:Y:S02]  /*177a0*/  @P4 LEA R2, R3, R2, 0x18 ;  /* 0x0000000203024211 */ /* 0x001fe400078ec0ff */
[----:B------:R-:W-:Y:S02]  /*177b0*/  SEL R3, RZ, 0x1, !P3 ;  /* 0x00000001ff037807 */ /* 0x000fe40005800000 */
[----:B------:R0:W-:Y:S02]  /*177c0*/  @P4 SYNCS.ARRIVE.TRANS64.A1T0 RZ, [R2+URZ+0x38], RZ ;  /* 0x000038ff02ff49a7 */ /* 0x0001e4000810003f */
[----:B0-----:R-:W-:-:S04]  /*177d0*/  SEL R2, RZ, 0x1, !P1 ;  /* 0x00000001ff027807 */ /* 0x001fc80004800000 */
[----:B------:R-:W-:Y:S01]  /*177e0*/  LOP3.LUT R7, R3, R7, R2, 0x96, !PT ;  /* 0x0000000703077212 */ /* 0x000fe200078e9602 */
[----:B------:R-:W-:Y:S02]  /*177f0*/  IMAD.MOV.U32 R3, RZ, RZ, -0x1 ;  /* 0xffffffffff037424 */ /* 0x000fe400078e00ff */
[----:B------:R-:W-:Y:S01]  /*17800*/  IMAD.MOV.U32 R2, RZ, RZ, -0x1 ;  /* 0xffffffffff027424 */ /* 0x000fe200078e00ff */
[----:B---3--:R-:W-:-:S04]  /*17810*/  IADD3 R14, P1, R14, UR20, RZ ;  /* 0x000000140e0e7c10 */ /* 0x008fc8000ff3e0ff */
[----:B--2---:R-:W-:Y:S01]  /*17820*/  IADD3.X R15, R15, UR13, RZ, P1, !PT ;  /* 0x0000000d0f0f7c10 */ /* 0x004fe20008ffe4ff */
[----:B------:R0:W-:Y:S01]  /*17830*/  STL [R1+0x78], R14 ;  /* 0x0000780e01007387 */ /* 0x0001e20000100800 */
[----:B------:R-:W-:-:S03]  /*17840*/  ISETP.GE.U32.AND P1, PT, R14, UR6, PT ;  /* 0x000000060e007c0c */ /* 0x000fc6000bf26070 */
[----:B------:R0:W-:Y:S01]  /*17850*/  STL [R1+0x64], R15 ;  /* 0x0000640f01007387 */ /* 0x0001e20000100800 */
[----:B------:R-:W-:-:S13]  /*17860*/  ISETP.GE.U32.AND.EX P1, PT, R15, UR7, PT, P1 ;  /* 0x000000070f007c0c */ /* 0x000fda000bf26110 */
[----:B0-----:R-:W-:Y:S05]  /*17870*/  @P1 BRA `(.L_x_479) ;  /* 0x0000000400581947 */ /* 0x001fea0003800000 */
[----:B------:R-:W0:Y:S01]  /*17880*/  S2R R8, SR_CTAID.X ;  /* 0x0000000000087919 */ /* 0x000e220000002500 */
[----:B------:R-:W1:Y:S01]  /*17890*/  LDC R11, c[0x0][0x65c] ;  /* 0x00019700ff0b7b82 */ /* 0x000e620000000800 */
[----:B------:R-:W-:Y:S01]  /*178a0*/  ULDC UR5, c[0x0][0x150] ;  /* 0x0000540000057ab9 */ /* 0x000fe20000000800 */
[----:B------:R-:W-:Y:S01]  /*178b0*/  ULDC.64 UR6, c[0x0][0x628] ;  /* 0x00018a0000067ab9 */ /* 0x000fe20000000a00 */
[----:B------:R-:W2:Y:S01]  /*178c0*/  S2R R5, SR_CTAID.Y ;  /* 0x0000000000057919 */ /* 0x000ea20000002600 */
[----:B------:R-:W-:Y:S01]  /*178d0*/  ISETP.NE.U32.AND P1, PT, RZ, UR6, PT ;  /* 0x00000006ff007c0c */ /* 0x000fe2000bf25070 */
[----:B------:R-:W-:-:S03]  /*178e0*/  ULDC UR8, c[0x0][0x630] ;  /* 0x00018c0000087ab9 */ /* 0x000fc60000000800 */
[----:B------:R-:W3:Y:S01]  /*178f0*/  LDC R3, c[0x0][0x144] ;  /* 0x00005100ff037b82 */ /* 0x000ee20000000800 */
[----:B------:R-:W-:-:S07]  /*17900*/  ISETP.NE.AND.EX P1, PT, RZ, UR7, PT, P1 ;  /* 0x00000007ff007c0c */ /* 0x000fce000bf25310 */
[----:B------:R-:W4:Y:S01]  /*17910*/  LDC R12, c[0x0][0x148] ;  /* 0x00005200ff0c7b82 */ /* 0x000f220000000800 */
[----:B-1----:R-:W-:Y:S02]  /*17920*/  ISETP.NE.AND P5, PT, R11, 0x1, PT ;  /* 0x000000010b00780c */ /* 0x002fe40003fa5270 */
[----:B0-----:R-:W-:Y:S02]  /*17930*/  I2FP.F32.U32 R2, R8 ;  /* 0x0000000800027245 */ /* 0x001fe40000201000 */
[----:B--2---:R-:W-:-:S03]  /*17940*/  I2FP.F32.U32 R4, R5 ;  /* 0x0000000500047245 */ /* 0x004fc60000201000 */
[----:B------:R-:W-:Y:S01]  /*17950*/  FMUL R2, R2, UR5 ;  /* 0x0000000502027c20 */ /* 0x000fe20008400000 */
[----:B------:R-:W-:Y:S02]  /*17960*/  ULDC UR5, c[0x0][0x154] ;  /* 0x0000550000057ab9 */ /* 0x000fe40000000800 */
[----:B------:R-:W-:-:S03]  /*17970*/  FMUL R10, R4, UR5 ;  /* 0x00000005040a7c20 */ /* 0x000fc60008400000 */
[----:B------:R-:W0:Y:S08]  /*17980*/  F2I.U32.TRUNC.NTZ R2, R2 ;  /* 0x0000000200027305 */ /* 0x000e30000020f000 */
[----:B------:R-:W1:Y:S01]  /*17990*/  F2I.U32.TRUNC.NTZ R10, R10 ;  /* 0x0000000a000a7305 */ /* 0x000e62000020f000 */
[----:B0-----:R-:W-:Y:S02]  /*179a0*/  IMAD.MOV R4, RZ, RZ, -R2 ;  /* 0x000000ffff047224 */ /* 0x001fe400078e0a02 */
[----:B------:R-:W-:-:S02]  /*179b0*/  IMAD.MOV.U32 R2, RZ, RZ, R14 ;  /* 0x000000ffff027224 */ /* 0x000fc400078e000e */
[----:B---3--:R-:W-:Y:S02]  /*179c0*/  IMAD R8, R3, R4, R8 ;  /* 0x0000000403087224 */ /* 0x008fe400078e0208 */
[----:B-1----:R-:W-:-:S04]  /*179d0*/  IMAD.MOV R3, RZ, RZ, -R10 ;  /* 0x000000ffff037224 */ /* 0x002fc800078e0a0a */
[----:B----4-:R-:W-:Y:S02]  /*179e0*/  @P5 IMAD R8, R12, R3, R5 ;  /* 0x000000030c085224 */ /* 0x010fe400078e0205 */
[----:B------:R-:W-:Y:S01]  /*179f0*/  IMAD.MOV.U32 R3, RZ, RZ, R15 ;  /* 0x000000ffff037224 */ /* 0x000fe200078e000f */
[----:B------:R-:W-:Y:S06]  /*17a00*/  @!P1 BRA `(.L_x_480) ;  /* 0x0000000000289947 */ /* 0x000fec0003800000 */
[----:B------:R-:W-:Y:S02]  /*17a10*/  ULDC UR5, c[0x0][0x634] ;  /* 0x00018d0000057ab9 */ /* 0x000fe40000000800 */
[----:B------:R-:W-:-:S05]  /*17a20*/  IADD3 R3, P1, R14, UR5, RZ ;  /* 0x000000050e037c10 */ /* 0x000fca000ff3e0ff */
[----:B------:R-:W-:-:S04]  /*17a30*/  IMAD.X R11, RZ, RZ, R15, P1 ;  /* 0x000000ffff0b7224 */ /* 0x000fc800008e060f */
[----:B------:R-:W-:-:S04]  /*17a40*/  IMAD.WIDE.U32 R4, R11, UR6, RZ ;  /* 0x000000060b047c25 */ /* 0x000fc8000f8e00ff */
[----:B------:R-:W-:-:S04]  /*17a50*/  IMAD.WIDE.U32 R4, P1, R3, UR7, R4 ;  /* 0x0000000703047c25 */ /* 0x000fc8000f820004 */
[----:B------:R-:W-:-:S04]  /*17a60*/  IMAD.WIDE.U32 R2, R3, UR6, RZ ;  /* 0x0000000603027c25 */ /* 0x000fc8000f8e00ff */
[----:B------:R-:W-:Y:S01]  /*17a70*/  IMAD.MOV.U32 R2, RZ, RZ, R5 ;  /* 0x000000ffff027224 */ /* 0x000fe200078e0005 */
[----:B------:R-:W-:Y:S01]  /*17a80*/  IADD3 RZ, P3, R3, R4, RZ ;  /* 0x0000000403ff7210 */ /* 0x000fe20007f7e0ff */
[----:B------:R-:W-:-:S04]  /*17a90*/  IMAD.X R3, RZ, RZ, RZ, P1 ;  /* 0x000000ffff037224 */ /* 0x000fc800008e06ff */
[----:B------:R-:W-:-:S08]  /*17aa0*/  IMAD.WIDE.U32.X R2, R11, UR7, R2, P3 ;  /* 0x000000070b027c25 */ /* 0x000fd000098e0402 */
.L_x_480:
[--C-:B------:R-:W-:Y:S01]  /*17ab0*/  SHF.R.U64 R10, R2, UR8, R3.reuse ;  /* 0x00000008020a7c19 */ /* 0x100fe20008001203 */
[----:B------:R-:W-:Y:S01]  /*17ac0*/  ULDC.64 UR6, c[0x0][0x620] ;  /* 0x0001880000067ab9 */ /* 0x000fe20000000a00 */
[----:B------:R-:W-:Y:S01]  /*17ad0*/  SHF.R.U32.HI R2, RZ, UR8, R3 ;  /* 0x00000008ff027c19 */ /* 0x000fe20008011603 */
[----:B------:R-:W-:Y:S01]  /*17ae0*/  IMAD.MOV.U32 R3, RZ, RZ, R15 ;  /* 0x000000ffff037224 */ /* 0x000fe200078e000f */
[----:B------:R-:W-:Y:S01]  /*17af0*/  IADD3 R11, P1, RZ, -R10, RZ ;  /* 0x8000000aff0b7210 */ /* 0x000fe20007f3e0ff */
[----:B------:R-:W-:-:S04]  /*17b00*/  ULDC UR5, c[0x0][0x618] ;  /* 0x0001860000057ab9 */ /* 0x000fc80000000800 */
[----:B------:R-:W-:-:S04]  /*17b10*/  IMAD.X R2, RZ, RZ, ~R2, P1 ;  /* 0x000000ffff027224 */ /* 0x000fc800008e0e02 */
[----:B------:R-:W-:-:S04]  /*17b20*/  IMAD R2, R2, UR6, RZ ;  /* 0x0000000602027c24 */ /* 0x000fc8000f8e02ff */
[----:B------:R-:W-:Y:S02]  /*17b30*/  IMAD R5, R11, UR7, R2 ;  /* 0x000000070b057c24 */ /* 0x000fe4000f8e0202 */
[----:B------:R-:W-:-:S04]  /*17b40*/  IMAD.MOV.U32 R2, RZ, RZ, R14 ;  /* 0x000000ffff027224 */ /* 0x000fc800078e000e */
[----:B------:R-:W-:Y:S01]  /*17b50*/  IMAD.WIDE.U32 R2, R11, UR6, R2 ;  /* 0x000000060b027c25 */ /* 0x000fe2000f8e0002 */
[----:B------:R-:W-:Y:S02]  /*17b60*/  ULDC.64 UR6, c[0x0][0x640] ;  /* 0x0001900000067ab9 */ /* 0x000fe40000000a00 */
[----:B------:R-:W-:Y:S01]  /*17b70*/  ISETP.NE.U32.AND P1, PT, RZ, UR6, PT ;  /* 0x00000006ff007c0c */ /* 0x000fe2000bf25070 */
[----:B------:R-:W-:-:S03]  /*17b80*/  IMAD.IADD R3, R3, 0x1, R5 ;  /* 0x0000000103037824 */ /* 0x000fc600078e0205 */
[----:B------:R-:W-:Y:S02]  /*17b90*/  ISETP.NE.AND.EX P1, PT, RZ, UR7, PT, P1 ;  /* 0x00000007ff007c0c */ /* 0x000fe4000bf25310 */
[--C-:B------:R-:W-:Y:S02]  /*17ba0*/  SHF.R.U64 R11, R2, UR5, R3.reuse ;  /* 0x00000005020b7c19 */ /* 0x100fe40008001203 */
[----:B------:R-:W-:Y:S01]  /*17bb0*/  SHF.R.U32.HI R2, RZ, UR5, R3 ;  /* 0x00000005ff027c19 */ /* 0x000fe20008011603 */
[----:B------:R-:W-:-:S03]  /*17bc0*/  ULDC UR5, c[0x0][0x608] ;  /* 0x0001820000057ab9 */ /* 0x000fc60000000800 */
[--C-:B------:R-:W-:Y:S02]  /*17bd0*/  SHF.R.U64 R12, R11, UR5, R2.reuse ;  /* 0x000000050b0c7c19 */ /* 0x100fe40008001202 */
[----:B------:R-:W-:Y:S01]  /*17be0*/  SHF.R.U32.HI R3, RZ, UR5, R2 ;  /* 0x00000005ff037c19 */ /* 0x000fe20008011602 */
[----:B------:R-:W-:-:S03]  /*17bf0*/  ULDC UR5, c[0x0][0x658] ;  /* 0x0001960000057ab9 */ /* 0x000fc60000000800 */
[--C-:B------:R-:W-:Y:S02]  /*17c00*/  SHF.R.U64 R13, R12, UR5, R3.reuse ;  /* 0x000000050c0d7c19 */ /* 0x100fe40008001203 */
[----:B------:R-:W-:-:S03]  /*17c10*/  SHF.R.U32.HI R14, RZ, UR5, R3 ;  /* 0x00000005ff0e7c19 */ /* 0x000fc60008011603 */
[----:B------:R-:W-:Y:S02]  /*17c20*/  IMAD.MOV.U32 R2, RZ, RZ, R13 ;  /* 0x000000ffff027224 */ /* 0x000fe400078e000d */
        /* <DEDUP_REMOVED lines=12> */
.L_x_481:
[----:B------:R-:W-:Y:S01]  /*17cf0*/  ULDC UR5, c[0x0][0x648] ;  /* 0x0001920000057ab9 */ /* 0x000fe20000000800 */
[----:B------:R-:W-:Y:S01]  /*17d00*/  LOP3.LUT R12, R12, UR17, RZ, 0xc0, !PT ;  /* 0x000000110c0c7c12 */ /* 0x000fe2000f8ec0ff */
[----:B------:R-:W-:Y:S01]  /*17d10*/  IMAD.MOV.U32 R4, RZ, RZ, 0x1 ;  /* 0x00000001ff047424 */ /* 0x000fe200078e00ff */
[----:B------:R-:W-:Y:S01]  /*17d20*/  SHF.R.U64 R3, R2, UR5, R3 ;  /* 0x0000000502037c19 */ /* 0x000fe20008001203 */
[----:B------:R-:W-:-:S04]  /*17d30*/  ULDC UR5, c[0x0][0x638] ;  /* 0x00018e0000057ab9 */ /* 0x000fc80000000800 */
[----:B------:R-:W-:Y:S02]  /*17d40*/  IMAD.MOV R2, RZ, RZ, -R3 ;  /* 0x000000ffff027224 */ /* 0x000fe400078e0a03 */
[----:B------:R-:W-:Y:S02]  /*17d50*/  IMAD R5, R3, UR18, R12 ;  /* 0x0000001203057c24 */ /* 0x000fe4000f8e020c */
[----:B------:R-:W-:Y:S01]  /*17d60*/  IMAD R13, R2, UR5, R13 ;  /* 0x00000005020d7c24 */ /* 0x000fe2000f8e020d */
[----:B------:R-:W-:Y:S01]  /*17d70*/  ULDC UR5, c[0x0][0x610] ;  /* 0x0001840000057ab9 */ /* 0x000fe20000000800 */
[----:B------:R-:W-:Y:S01]  /*17d80*/  LOP3.LUT R2, R11, UR4, RZ, 0xc0, !PT ;  /* 0x000000040b027c12 */ /* 0x000fe2000f8ec0ff */
[----:B------:R-:W-:Y:S01]  /*17d90*/  IMAD R8, R5, UR5, R8 ;  /* 0x0000000505087c24 */ /* 0x000fe2000f8e0208 */
[----:B------:R-:W-:-:S03]  /*17da0*/  ULDC UR5, c[0x0][0x600] ;  /* 0x0001800000057ab9 */ /* 0x000fc60000000800 */
[----:B------:R-:W-:-:S05]  /*17db0*/  IMAD R13, R13, UR5, R2 ;  /* 0x000000050d0d7c24 */ /* 0x000fca000f8e0202 */
[----:B------:R-:W-:Y:S02]  /*17dc0*/  SEL R2, R13, R8, !P5 ;  /* 0x000000080d027207 */ /* 0x000fe40006800000 */
[----:B------:R-:W-:-:S07]  /*17dd0*/  SEL R3, R8, R13, !P5 ;  /* 0x0000000d08037207 */ /* 0x000fce0006800000 */
.L_x_479:
[----:B------:R-:W-:Y:S05]  /*17de0*/  BSYNC B1 ;  /* 0x0000000000017941 */ /* 0x000fea0003800000 */
.L_x_478:
[----:B------:R-:W-:-:S13]  /*17df0*/  LOP3.LUT P1, RZ, R4, 0xff, RZ, 0xc0, !PT ;  /* 0x000000ff04ff7812 */ /* 0x000fda000782c0ff */
[----:B------:R-:W-:Y:S05]  /*17e00*/  @P1 BRA `(.L_x_482) ;  /* 0xfffffff400281947 */ /* 0x000fea000383ffff */
[----:B------:R-:W-:Y:S05]  /*17e10*/  BSYNC B0 ;  /* 0x0000000000007941 */ /* 0x000fea0003800000 */
.L_x_470:
[----:B------:R-:W-:-:S03]  /*17e20*/  UMOV UR5, 0xffffffff ;  /* 0xffffffff00057882 */ /* 0x000fc60000000000 */
[----:B------:R-:W-:Y:S05]  /*17e30*/  BRA.DIV UR5, `(.L_x_483) ;  /* 0x0000000205d47947 */ /* 0x000fea000b800000 */
[----:B------:R-:W-:-:S13]  /*17e40*/  ELECT P6, URZ, PT ;  /* 0x00000000003f782f */ /* 0x000fda00038c0000 */
.L_x_495:
[----:B------:R-:W-:Y:S04]  /*17e50*/  BSSY B0, `(.L_x_484) ;  /* 0x000001a000007945 */ /* 0x000fe80003800000 */
[----:B------:R-:W-:Y:S05]  /*17e60*/  @!P6 BRA `(.L_x_485) ;  /* 0x000000000060e947 */ /* 0x000fea0003800000 */
[----:B------:R-:W-:-:S04]  /*17e70*/  ULOP3.LUT UR5, UR38, 0x2, URZ, 0xfc, !UPT ;  /* 0x0000000226057892 */ /* 0x000fc8000f8efc3f */
[----:B------:R-:W-:-:S06]  /*17e80*/  UISETP.NE.AND UP0, UPT, UR5, 0x3, UPT ;  /* 0x000000030500788c */ /* 0x000fcc000bf05270 */
[----:B------:R-:W-:-:S13]  /*17e90*/  PLOP3.LUT P0, PT, PT, PT, UP0, 0x80, 0x0 ;  /* 0x000000000000781c */ /* 0x000fda0003f0f008 */
[----:B------:R-:W-:Y:S05]  /*17ea0*/  @!P0 BRA `(.L_x_486) ;  /* 0x0000000000048947 */ /* 0x000fea0003800000 */
[----:B------:R-:W-:Y:S01]  /*17eb0*/  BPT.TRAP 0x1 ;  /* 0x000000040000795c */ /* 0x000fe20000300000 */
.L_x_486:
[----:B------:R-:W0:Y:S01]  /*17ec0*/  S2R R3, SR_CgaCtaId ;  /* 0x0000000000037919 */ /* 0x000e220000008800 */
[----:B------:R-:W-:-:S04]  /*17ed0*/  MOV R0, 0x400 ;  /* 0x0000040000007802 */ /* 0x000fc80000000f00 */
[----:B0-----:R-:W-:Y:S02]  /*17ee0*/  LEA R3, R3, R0, 0x18 ;  /* 0x0000000003037211 */ /* 0x001fe400078ec0ff */
[----:B------:R-:W-:-:S03]  /*17ef0*/  SHF.L.U32 R0, R7, 0x1f, RZ ;  /* 0x0000001f07007819 */ /* 0x000fc600000006ff */
[----:B------:R-:W-:-:S04]  /*17f00*/  VIADD R3, R3, 0x10 ;  /* 0x0000001003037836 */ /* 0x000fc80000000000 */
[----:B------:R-:W-:-:S04]  /*17f10*/  IMAD R5, R6, 0x8, R3 ;  /* 0x0000000806057824 */ /* 0x000fc800078e0203 */
[----:B------:R-:W0:Y:S02]  /*17f20*/  SYNCS.PHASECHK.TRANS64.TRYWAIT P0, [R5+URZ], R0 ;  /* 0x00000000050075a7 */ /* 0x000e24000800017f */
[----:B0-----:R-:W-:Y:S05]  /*17f30*/  @!P0 BRA `(.L_x_487) ;  /* 0x0000000000b48947 */ /* 0x001fea0003800000 */
.L_x_496:
[----:B------:R-:W-:-:S05]  /*17f40*/  VIADD R6, R6, 0x1 ;  /* 0x0000000106067836 */ /* 0x000fca0000000000 */
[----:B------:R-:W-:-:S04]  /*17f50*/  ISETP.NE.AND P0, PT, R6, 0x2, PT ;  /* 0x000000020600780c */ /* 0x000fc80003f05270 */
[----:B0-----:R-:W-:Y:S02]  /*17f60*/  SEL R0, RZ, 0x1, P0 ;  /* 0x00000001ff007807 */ /* 0x001fe40000000000 */
[----:B------:R-:W-:Y:S02]  /*17f70*/  SEL R6, R6, RZ, P0 ;  /* 0x000000ff06067207 */ /* 0x000fe40000000000 */
[----:B------:R-:W-:-:S03]  /*17f80*/  LOP3.LUT R0, R7, R0, RZ, 0x3c, !PT ;  /* 0x0000000007007212 */ /* 0x000fc600078e3cff */
[----:B------:R-:W-:Y:S01]  /*17f90*/  IMAD R3, R6, 0x8, R3 ;  /* 0x0000000806037824 */ /* 0x000fe200078e0203 */
[----:B------:R-:W-:-:S07]  /*17fa0*/  SHF.L.U32 R0, R0, 0x1f, RZ ;  /* 0x0000001f00007819 */ /* 0x000fce00000006ff */
.L_x_488:
[----:B0-----:R0:W1:Y:S02]  /*17fb0*/  SYNCS.PHASECHK.TRANS64.TRYWAIT P0, [R3+URZ], R0 ;  /* 0x00000000030075a7 */ /* 0x001064000800017f */
[----:B-1----:R-:W-:Y:S05]  /*17fc0*/  @!P0 NANOSLEEP.SYNCS 0x989680 ;  /* 0x009896800000895d */ /* 0x002fea0003900000 */
[----:B------:R-:W1:Y:S02]  /*17fd0*/  @!P0 SYNCS.PHASECHK.TRANS64 P0, [R3+URZ], R0 ;  /* 0x00000000030085a7 */ /* 0x000e64000800007f */
[----:B-1----:R-:W-:Y:S05]  /*17fe0*/  @!P0 BRA `(.L_x_488) ;  /* 0xfffffffc00f08947 */ /* 0x002fea000383ffff */
.L_x_485:
[----:B------:R-:W-:Y:S05]  /*17ff0*/  BSYNC B0 ;  /* 0x0000000000007941 */ /* 0x000fea0003800000 */
.L_x_484:
[----:B------:R-:W-:Y:S05]  /*18000*/  EXIT ;  /* 0x000000000000794d */ /* 0x000fea0003800000 */
.L_x_17:
[----:B-1----:R1:W4:Y:S02]  /*18010*/  SYNCS.PHASECHK.TRANS64.TRYWAIT P1, [R3+URZ], R0 ;  /* 0x00000000030075a7 */ /* 0x002324000802017f */
[----:B----4-:R-:W-:Y:S05]  /*18020*/  @!P1 NANOSLEEP.SYNCS 0x989680 ;  /* 0x009896800000995d */ /* 0x010fea0003900000 */
[----:B------:R-:W4:Y:S02]  /*18030*/  @!P1 SYNCS.PHASECHK.TRANS64 P1, [R3+URZ], R0 ;  /* 0x00000000030095a7 */ /* 0x000f24000802007f */
[----:B----4-:R-:W-:Y:S05]  /*18040*/  @!P1 BRA `(.L_x_17) ;  /* 0xfffffffc00f09947 */ /* 0x010fea000383ffff */
[----:B------:R-:W-:Y:S05]  /*18050*/  BRA `(.L_x_16) ;  /* 0xfffffe9000947947 */ /* 0x000fea000383ffff */
.L_x_22:
[----:B-1----:R-:W-:-:S04]  /*18060*/  IMAD.U32 R4, RZ, RZ, UR4 ;  /* 0x00000004ff047e24 */ /* 0x002fc8000f8e00ff */
[----:B------:R1:W2:Y:S03]  /*18070*/  SYNCS.PHASECHK.TRANS64.TRYWAIT P1, [R4+URZ], R3 ;  /* 0x00000003040075a7 */ /* 0x0002a6000802017f */
[----:B--2---:R-:W-:Y:S05]  /*18080*/  @!P1 NANOSLEEP.SYNCS 0x989680 ;  /* 0x009896800000995d */ /* 0x004fea0003900000 */
[----:B------:R-:W2:Y:S02]  /*18090*/  @!P1 SYNCS.PHASECHK.TRANS64 P1, [R4+URZ], R3 ;  /* 0x00000003040095a7 */ /* 0x000ea4000802007f */
[----:B--2---:R-:W-:Y:S05]  /*180a0*/  @!P1 BRA `(.L_x_22) ;  /* 0xfffffffc00ec9947 */ /* 0x004fea000383ffff */
[----:B------:R-:W-:Y:S05]  /*180b0*/  BRA `(.L_x_21) ;  /* 0xfffffec0003c7947 */ /* 0x000fea000383ffff */
.L_x_471:
[----:B------:R-:W-:Y:S01]  /*180c0*/  BSSY B1, `(.L_x_489) ;  /* 0x0000006000017945 */ /* 0x000fe20003800000 */
[----:B------:R-:W-:-:S07]  /*180d0*/  IMAD.MOV.U32 R15, RZ, RZ, -0x1 ;  /* 0xffffffffff0f7424 */ /* 0x000fce00078e00ff */
[----:B------:R-:W-:Y:S05]  /*180e0*/  WARPSYNC.COLLECTIVE R15, `(.L_x_490) ;  /* 0x000000000f0c7348 */ /* 0x000fea0003c00000 */
[----:B------:R-:W-:Y:S02]  /*180f0*/  ELECT P6, UR62, PT ;  /* 0x00000000003e782f */ /* 0x000fe400038c0000 */
[----:B------:R-:W-:Y:S01]  /*18100*/  MOV R14, UR62 ;  /* 0x0000003e000e7c02 */ /* 0x000fe20008000f00 */
[----:B------:R-:W-:Y:S10]  /*18110*/  ENDCOLLECTIVE ;  /* 0x000000000000791b */ /* 0x000ff40003800000 */
.L_x_490:
[----:B------:R-:W-:Y:S05]  /*18120*/  BSYNC B1 ;  /* 0x0000000000017941 */ /* 0x000fea0003800000 */
.L_x_489:
[----:B------:R-:W-:Y:S05]  /*18130*/  BRA `(.L_x_491) ;  /* 0xfffffff000687947 */ /* 0x000fea000383ffff */
.L_x_474:
[----:B-1----:R1:W2:Y:S02]  /*18140*/  SYNCS.PHASECHK.TRANS64.TRYWAIT P1, [R14+URZ+0x10], R11 ;  /* 0x0000100b0e0075a7 */ /* 0x0022a4000802017f */
[----:B--2---:R-:W-:Y:S05]  /*18150*/  @!P1 NANOSLEEP.SYNCS 0x989680 ;  /* 0x009896800000995d */ /* 0x004fea0003900000 */
[----:B------:R-:W2:Y:S02]  /*18160*/  @!P1 SYNCS.PHASECHK.TRANS64 P1, [R14+URZ+0x10], R11 ;  /* 0x0000100b0e0095a7 */ /* 0x000ea4000802007f */
[----:B--2---:R-:W-:Y:S05]  /*18170*/  @!P1 BRA `(.L_x_474) ;  /* 0xfffffffc00f09947 */ /* 0x004fea000383ffff */
[----:B------:R-:W-:Y:S05]  /*18180*/  BRA `(.L_x_492) ;  /* 0xfffffff0009c7947 */ /* 0x000fea000383ffff */
.L_x_483:
[----:B------:R-:W-:Y:S01]  /*18190*/  BSSY B0, `(.L_x_493) ;  /* 0x0000006000007945 */ /* 0x000fe20003800000 */
[----:B------:R-:W-:-:S07]  /*181a0*/  IMAD.MOV.U32 R15, RZ, RZ, -0x1 ;  /* 0xffffffffff0f7424 */ /* 0x000fce00078e00ff */
[----:B------:R-:W-:Y:S05]  /*181b0*/  WARPSYNC.COLLECTIVE R15, `(.L_x_494) ;  /* 0x000000000f0c7348 */ /* 0x000fea0003c00000 */
[----:B------:R-:W-:Y:S02]  /*181c0*/  ELECT P6, UR62, PT ;  /* 0x00000000003e782f */ /* 0x000fe400038c0000 */
[----:B------:R-:W-:Y:S01]  /*181d0*/  MOV R14, UR62 ;  /* 0x0000003e000e7c02 */ /* 0x000fe20008000f00 */
[----:B------:R-:W-:Y:S10]  /*181e0*/  ENDCOLLECTIVE ;  /* 0x000000000000791b */ /* 0x000ff40003800000 */
.L_x_494:
[----:B------:R-:W-:Y:S05]  /*181f0*/  BSYNC B0 ;  /* 0x0000000000007941 */ /* 0x000fea0003800000 */
.L_x_493:
[----:B------:R-:W-:Y:S05]  /*18200*/  BRA `(.L_x_495) ;  /* 0xfffffffc00107947 */ /* 0x000fea000383ffff */
.L_x_487:
[----:B0-----:R0:W1:Y:S02]  /*18210*/  SYNCS.PHASECHK.TRANS64.TRYWAIT P0, [R5+URZ], R0 ;  /* 0x00000000050075a7 */ /* 0x001064000800017f */
[----:B-1----:R-:W-:Y:S05]  /*18220*/  @!P0 NANOSLEEP.SYNCS 0x989680 ;  /* 0x009896800000895d */ /* 0x002fea0003900000 */
[----:B------:R-:W1:Y:S02]  /*18230*/  @!P0 SYNCS.PHASECHK.TRANS64 P0, [R5+URZ], R0 ;  /* 0x00000000050085a7 */ /* 0x000e64000800007f */
[----:B-1----:R-:W-:Y:S05]  /*18240*/  @!P0 BRA `(.L_x_487) ;  /* 0xfffffffc00f08947 */ /* 0x002fea000383ffff */
[----:B------:R-:W-:Y:S05]  /*18250*/  BRA `(.L_x_496) ;  /* 0xfffffffc00387947 */ /* 0x000fea000383ffff */
.L_x_497:
[----:B------:R-:W-:-:S00]  /*18260*/  BRA `(.L_x_497) ;  /* 0xfffffffc00fc7947 */ /* 0x000fc0000383ffff */
[----:B------:R-:W-:-:S00]  /*18270*/  NOP ;  /* 0x0000000000007918 */ /* 0x000fc00000000000 */
        /* <DEDUP_REMOVED lines=8> */
.L_x_498:


//--------------------- .nv.global.init           --------------------------
	.section	.nv.global.init,"aw",@progbits
.nv.global.init:
	.type		$str$22,@object
	.size		$str$22,($str$23 - $str$22)
$str$22:
        /*0000*/ 	.byte	0x6b, 0x5f, 0x74, 0x69, 0x6c, 0x65, 0x5f, 0x63, 0x6f, 0x75, 0x6e, 0x74, 0x20, 0x3e, 0x3d, 0x20
        /*0010*/ 	.byte	0x31, 0x00
	.type		$str$23,@object
	.size		$str$23,(__unnamed_1 - $str$23)
$str$23:
        /*0012*/ 	.byte	0x2f, 0x74, 0x6d, 0x70, 0x2f, 0x63, 0x75, 0x74, 0x6c, 0x61, 0x73, 0x73, 0x5f, 0x73, 0x77, 0x65
        /*0022*/ 	.byte	0x65, 0x70, 0x5f, 0x73, 0x72, 0x63, 0x2f, 0x69, 0x6e, 0x63, 0x6c, 0x75, 0x64, 0x65, 0x2f, 0x63
        /*0032*/ 	.byte	0x75, 0x74, 0x6c, 0x61, 0x73, 0x73, 0x2f, 0x67, 0x65, 0x6d, 0x6d, 0x2f, 0x63, 0x6f, 0x6c, 0x6c
        /*0042*/ 	.byte	0x65, 0x63, 0x74, 0x69, 0x76, 0x65, 0x2f, 0x73, 0x6d, 0x39, 0x30, 0x5f, 0x6d, 0x6d, 0x61, 0x5f
        /*0052*/ 	.byte	0x74, 0x6d, 0x61, 0x5f, 0x67, 0x6d, 0x6d, 0x61, 0x5f, 0x73, 0x73, 0x5f, 0x77, 0x61, 0x72, 0x70
        /*0062*/ 	.byte	0x73, 0x70, 0x65, 0x63, 0x69, 0x61, 0x6c, 0x69, 0x7a, 0x65, 0x64, 0x2e, 0x68, 0x70, 0x70, 0x00
	.type		__unnamed_1,@object
	.size		__unnamed_1,(.L_0 - __unnamed_1)
__unnamed_1:
        /* <DEDUP_REMOVED lines=181> */
        /*0bc2*/ 	.byte	0x69, 0x74, 0x79, 0x5d, 0x00
.L_0:


//--------------------- .nv.shared._ZN7cutlass13device_kernelINS_4gemm6kernel13GemmUniversalIN4cute5tupleIJiiiiEEENS1_10collective13CollectiveMmaINS1_34MainloopSm90TmaGmmaWarpSpecializedILi2ENS5_IJNS4_1CILi1EEESB_SB_EEENS1_35KernelTmaWarpSpecializedCooperativeEEENS5_IJNSA_ILi512EEENSA_ILi112EEENSA_ILi64EEEEEENS_10bfloat16_tENS5_IJlSB_lEEESJ_SK_NS4_8TiledMMAINS4_8MMA_AtomIJNS4_4SM904GMMA27MMA_64x16x16_F32BF16BF16_SSILNSO_5MajorE0ELSQ_0ELNSO_7ScaleInE1ELSR_1EEEEEENS4_6LayoutINS5_IJNSA_ILi2EEESB_SB_EEENS5_IJSB_NSA_ILi0EEESX_EEEEENS5_IJNS4_10UnderscoreES10_S10_EEEEENS4_13SM90_TMA_LOADENS4_14ComposedLayoutINS4_7SwizzleILi3ELi4ELi3EEENS4_18smem_ptr_flag_bitsILi16EEENSU_INS5_IJNSA_ILi8EEESH_EEENS5_IJSH_SB_EEEEEEEvNS4_8identityES13_S1D_vS1E_EENS_8epilogue10collective6detail29Sm90TmaWarpSpecializedAdapterINS1H_15DefaultEpilogueISJ_SK_SK_NS1G_6thread17LinearCombinationISJ_Li1EffLNS1L_9ScaleType4KindE0ELNS_15FloatRoundStyleE2ESJ_EENS1_15EpilogueDefaultEEEEEvvEEEEvNT_6ParamsE --------------------------
	.section	.nv.shared._ZN7cutlass13device_kernelINS_4gemm6kernel13GemmUniversalIN4cute5tupleIJiiiiEEENS1_10collective13CollectiveMmaINS1_34MainloopSm90TmaGmmaWarpSpecializedILi2ENS5_IJNS4_1CILi1EEESB_SB_EEENS1_35KernelTmaWarpSpecializedCooperativeEEENS5_IJNSA_ILi512EEENSA_ILi112EEENSA_ILi64EEEEEENS_10bfloat16_tENS5_IJlSB_lEEESJ_SK_NS4_8TiledMMAINS4_8MMA_AtomIJNS4_4SM904GMMA27MMA_64x16x16_F32BF16BF16_SSILNSO_5MajorE0ELSQ_0ELNSO_7ScaleInE1ELSR_1EEEEEENS4_6LayoutINS5_IJNSA_ILi2EEESB_SB_EEENS5_IJSB_NSA_ILi0EEESX_EEEEENS5_IJNS4_10UnderscoreES10_S10_EEEEENS4_13SM90_TMA_LOADENS4_14ComposedLayoutINS4_7SwizzleILi3ELi4ELi3EEENS4_18smem_ptr_flag_bitsILi16EEENSU_INS5_IJNSA_ILi8EEESH_EEENS5_IJSH_SB_EEEEEEEvNS4_8identityES13_S1D_vS1E_EENS_8epilogue10collective6detail29Sm90TmaWarpSpecializedAdapterINS1H_15DefaultEpilogueISJ_SK_SK_NS1G_6thread17LinearCombinationISJ_Li1EffLNS1L_9ScaleType4KindE0ELNS_15FloatRoundStyleE2ESJ_EENS1_15EpilogueDefaultEEEEEvvEEEEvNT_6ParamsE,"aw",@nobits
	.sectionflags	@""
	.align	16
	.zero		1024


//--------------------- .nv.shared.reserved.0     --------------------------
	.section	.nv.shared.reserved.0,"aw",@nobits
	.weak		__nv_reservedSMEM_offset_0_alias
	.size		__nv_reservedSMEM_offset_0_alias, 0, 0
	.other		__nv_reservedSMEM_offset_0_alias,@"STO_CUDA_RESERVED_SHARED STV_DEFAULT"
__nv_reservedSMEM_offset_0_alias:
	.zero		0


//--------------------- .nv.global                --------------------------
	.section	.nv.global,"aw",@nobits
.nv.global:
	.type		_ZN40_INTERNAL_c00fda08_4_k_cu_037fc1ae_175164cute1_E,@object
	.size		_ZN40_INTERNAL_c00fda08_4_k_cu_037fc1ae_175164cute1_E,(_ZN40_INTERNAL_c00fda08_4_k_cu_037fc1ae_175164cuda3std3__45__cpo6cbeginE - _ZN40_INTERNAL_c00fda08_4_k_cu_037fc1ae_175164cute1_E)
_ZN40_INTERNAL_c00fda08_4_k_cu_037fc1ae_175164cute1_E:
	.zero		1
	.type		_ZN40_INTERNAL_c00fda08_4_k_cu_037fc1ae_175164cuda3std3__45__cpo6cbeginE,@object
	.size		_ZN40_INTERNAL_c00fda08_4_k_cu_037fc1ae_175164cuda3std3__45__cpo6cbeginE,(_ZN40_INTERNAL_c00fda08_4_k_cu_037fc1ae_175164cuda3std3__48in_placeE - _ZN40_INTERNAL_c00fda08_4_k_cu_037fc1ae_175164cuda3std3__45__cpo6cbeginE)
_ZN40_INTERNAL_c00fda08_4_k_cu_037fc1ae_175164cuda3std3__45__cpo6cbeginE:
	.zero		1
	.type		_ZN40_INTERNAL_c00fda08_4_k_cu_037fc1ae_175164cuda3std3__48in_placeE,@object
	.size		_ZN40_INTERNAL_c00fda08_4_k_cu_037fc1ae_175164cuda3std3__48in_placeE,(_ZN40_INTERNAL_c00fda08_4_k_cu_037fc1ae_175164cuda3std6ranges3__45__cpo9iter_moveE - _ZN40_INTERNAL_c00fda08_4_k_cu_037fc1ae_175164cuda3std3__48in_placeE)
_ZN40_INTERNAL_c00fda08_4_k_cu_037fc1ae_175164cuda3std3__48in_placeE:
	.zero		1
	.type		_ZN40_INTERNAL_c00fda08_4_k_cu_037fc1ae_175164cuda3std6ranges3__45__cpo9iter_moveE,@object
	.size		_ZN40_INTERNAL_c00fda08_4_k_cu_037fc1ae_175164cuda3std6ranges3__45__cpo9iter_moveE,(_ZN40_INTERNAL_c00fda08_4_k_cu_037fc1ae_175164cuda3std3__45__cpo5beginE - _ZN40_INTERNAL_c00fda08_4_k_cu_037fc1ae_175164cuda3std6ranges3__45__cpo9iter_moveE)
_ZN40_INTERNAL_c00fda08_4_k_cu_037fc1ae_175164cuda3std6ranges3__45__cpo9iter_moveE:
	.zero		1
	.type		_ZN40_INTERNAL_c00fda08_4_k_cu_037fc1ae_175164cuda3std3__45__cpo5beginE,@object
	.size		_ZN40_INTERNAL_c00fda08_4_k_cu_037fc1ae_175164cuda3std3__45__cpo5beginE,(_ZN40_INTERNAL_c00fda08_4_k_cu_037fc1ae_175164cuda3std3__442_GLOBAL__N__c00fda08_4_k_cu_037fc1ae_175166ignoreE - _ZN40_INTERNAL_c00fda08_4_k_cu_037fc1ae_175164cuda3std3__45__cpo5beginE)
_ZN40_INTERNAL_c00fda08_4_k_cu_037fc1ae_175164cuda3std3__45__cpo5beginE:
	.zero		1
	.type		_ZN40_INTERNAL_c00fda08_4_k_cu_037fc1ae_175164cuda3std3__442_GLOBAL__N__c00fda08_4_k_cu_037fc1ae_175166ignoreE,@object
	.size		_ZN40_INTERNAL_c00fda08_4_k_cu_037fc1ae_175164cuda3std3__442_GLOBAL__N__c00fda08_4_k_cu_037fc1ae_175166ignoreE,(_ZN40_INTERNAL_c00fda08_4_k_cu_037fc1ae_175164cute7productE - _ZN40_INTERNAL_c00fda08_4_k_cu_037fc1ae_175164cuda3std3__442_GLOBAL__N__c00fda08_4_k_cu_037fc1ae_175166ignoreE)
_ZN40_INTERNAL_c00fda08_4_k_cu_037fc1ae_175164cuda3std3__442_GLOBAL__N__c00fda08_4_k_cu_037fc1ae_175166ignoreE:
	.zero		1
	.type		_ZN40_INTERNAL_c00fda08_4_k_cu_037fc1ae_175164cute7productE,@object
	.size		_ZN40_INTERNAL_c00fda08_4_k_cu_037fc1ae_175164cute7productE,(_ZN40_INTERNAL_c00fda08_4_k_cu_037fc1ae_175164cuda3std3__45__cpo3endE - _ZN40_INTERNAL_c00fda08_4_k_cu_037fc1ae_175164cute7productE)
_ZN40_INTERNAL_c00fda08_4_k_cu_037fc1ae_175164cute7productE:
	.zero		1
	.type		_ZN40_INTERNAL_c00fda08_4_k_cu_037fc1ae_175164cuda3std3__45__cpo3endE,@object
	.size		_ZN40_INTERNAL_c00fda08_4_k_cu_037fc1ae_175164cuda3std3__45__cpo3endE,(_ZN40_INTERNAL_c00fda08_4_k_cu_037fc1ae_175164cuda3std3__419piecewise_constructE - _ZN40_INTERNAL_c00fda08_4_k_cu_037fc1ae_175164cuda3std3__45__cpo3endE)
_ZN40_INTERNAL_c00fda08_4_k_cu_037fc1ae_175164cuda3std3__45__cpo3endE:
	.zero		1
	.type		_ZN40_INTERNAL_c00fda08_4_k_cu_037fc1ae_175164cuda3std3__419piecewise_constructE,@object
	.size		_ZN40_INTERNAL_c00fda08_4_k_cu_037fc1ae_175164cuda3std3__419piecewise_constructE,(_ZN40_INTERNAL_c00fda08_4_k_cu_037fc1ae_175164cuda3std3__45__cpo4cendE - _ZN40_INTERNAL_c00fda08_4_k_cu_037fc1ae_175164cuda3std3__419piecewise_constructE)
_ZN40_INTERNAL_c00fda08_4_k_cu_037fc1ae_175164cuda3std3__419piecewise_constructE:
	.zero		1
	.type		_ZN40_INTERNAL_c00fda08_4_k_cu_037fc1ae_175164cuda3std3__45__cpo4cendE,@object
	.size		_ZN40_INTERNAL_c00fda08_4_k_cu_037fc1ae_175164cuda3std3__45__cpo4cendE,(_ZN40_INTERNAL_c00fda08_4_k_cu_037fc1ae_175164cuda3std6ranges3__45__cpo4swapE - _ZN40_INTERNAL_c00fda08_4_k_cu_037fc1ae_175164cuda3std3__45__cpo4cendE)
_ZN40_INTERNAL_c00fda08_4_k_cu_037fc1ae_175164cuda3std3__45__cpo4cendE:
	.zero		1
	.type		_ZN40_INTERNAL_c00fda08_4_k_cu_037fc1ae_175164cuda3std6ranges3__45__cpo4swapE,@object
	.size		_ZN40_INTERNAL_c00fda08_4_k_cu_037fc1ae_175164cuda3std6ranges3__45__cpo4swapE,(.L_8 - _ZN40_INTERNAL_c00fda08_4_k_cu_037fc1ae_175164cuda3std6ranges3__45__cpo4swapE)
_ZN40_INTERNAL_c00fda08_4_k_cu_037fc1ae_175164cuda3std6ranges3__45__cpo4swapE:
	.zero		1
.L_8:


//--------------------- .nv.constant0._ZN7cutlass13device_kernelINS_4gemm6kernel13GemmUniversalIN4cute5tupleIJiiiiEEENS1_10collective13CollectiveMmaINS1_34MainloopSm90TmaGmmaWarpSpecializedILi2ENS5_IJNS4_1CILi1EEESB_SB_EEENS1_35KernelTmaWarpSpecializedCooperativeEEENS5_IJNSA_ILi512EEENSA_ILi112EEENSA_ILi64EEEEEENS_10bfloat16_tENS5_IJlSB_lEEESJ_SK_NS4_8TiledMMAINS4_8MMA_AtomIJNS4_4SM904GMMA27MMA_64x16x16_F32BF16BF16_SSILNSO_5MajorE0ELSQ_0ELNSO_7ScaleInE1ELSR_1EEEEEENS4_6LayoutINS5_IJNSA_ILi2EEESB_SB_EEENS5_IJSB_NSA_ILi0EEESX_EEEEENS5_IJNS4_10UnderscoreES10_S10_EEEEENS4_13SM90_TMA_LOADENS4_14ComposedLayoutINS4_7SwizzleILi3ELi4ELi3EEENS4_18smem_ptr_flag_bitsILi16EEENSU_INS5_IJNSA_ILi8EEESH_EEENS5_IJSH_SB_EEEEEEEvNS4_8identityES13_S1D_vS1E_EENS_8epilogue10collective6detail29Sm90TmaWarpSpecializedAdapterINS1H_15DefaultEpilogueISJ_SK_SK_NS1G_6thread17LinearCombinationISJ_Li1EffLNS1L_9ScaleType4KindE0ELNS_15FloatRoundStyleE2ESJ_EENS1_15EpilogueDefaultEEEEEvvEEEEvNT_6ParamsE --------------------------
	.section	.nv.constant0._ZN7cutlass13device_kernelINS_4gemm6kernel13GemmUniversalIN4cute5tupleIJiiiiEEENS1_10collective13CollectiveMmaINS1_34MainloopSm90TmaGmmaWarpSpecializedILi2ENS5_IJNS4_1CILi1EEESB_SB_EEENS1_35KernelTmaWarpSpecializedCooperativeEEENS5_IJNSA_ILi512EEENSA_ILi112EEENSA_ILi64EEEEEENS_10bfloat16_tENS5_IJlSB_lEEESJ_SK_NS4_8TiledMMAINS4_8MMA_AtomIJNS4_4SM904GMMA27MMA_64x16x16_F32BF16BF16_SSILNSO_5MajorE0ELSQ_0ELNSO_7ScaleInE1ELSR_1EEEEEENS4_6LayoutINS5_IJNSA_ILi2EEESB_SB_EEENS5_IJSB_NSA_ILi0EEESX_EEEEENS5_IJNS4_10UnderscoreES10_S10_EEEEENS4_13SM90_TMA_LOADENS4_14ComposedLayoutINS4_7SwizzleILi3ELi4ELi3EEENS4_18smem_ptr_flag_bitsILi16EEENSU_INS5_IJNSA_ILi8EEESH_EEENS5_IJSH_SB_EEEEEEEvNS4_8identityES13_S1D_vS1E_EENS_8epilogue10collective6detail29Sm90TmaWarpSpecializedAdapterINS1H_15DefaultEpilogueISJ_SK_SK_NS1G_6thread17LinearCombinationISJ_Li1EffLNS1L_9ScaleType4KindE0ELNS_15FloatRoundStyleE2ESJ_EENS1_15EpilogueDefaultEEEEEvvEEEEvNT_6ParamsE,"a",@progbits
	.sectionflags	@""
	.align	4
.nv.constant0._ZN7cutlass13device_kernelINS_4gemm6kernel13GemmUniversalIN4cute5tupleIJiiiiEEENS1_10collective13CollectiveMmaINS1_34MainloopSm90TmaGmmaWarpSpecializedILi2ENS5_IJNS4_1CILi1EEESB_SB_EEENS1_35KernelTmaWarpSpecializedCooperativeEEENS5_IJNSA_ILi512EEENSA_ILi112EEENSA_ILi64EEEEEENS_10bfloat16_tENS5_IJlSB_lEEESJ_SK_NS4_8TiledMMAINS4_8MMA_AtomIJNS4_4SM904GMMA27MMA_64x16x16_F32BF16BF16_SSILNSO_5MajorE0ELSQ_0ELNSO_7ScaleInE1ELSR_1EEEEEENS4_6LayoutINS5_IJNSA_ILi2EEESB_SB_EEENS5_IJSB_NSA_ILi0EEESX_EEEEENS5_IJNS4_10UnderscoreES10_S10_EEEEENS4_13SM90_TMA_LOADENS4_14ComposedLayoutINS4_7SwizzleILi3ELi4ELi3EEENS4_18smem_ptr_flag_bitsILi16EEENSU_INS5_IJNSA_ILi8EEESH_EEENS5_IJSH_SB_EEEEEEEvNS4_8identityES13_S1D_vS1E_EENS_8epilogue10collective6detail29Sm90TmaWarpSpecializedAdapterINS1H_15DefaultEpilogueISJ_SK_SK_NS1G_6thread17LinearCombinationISJ_Li1EffLNS1L_9ScaleType4KindE0ELNS_15FloatRoundStyleE2ESJ_EENS1_15EpilogueDefaultEEEEEvvEEEEvNT_6ParamsE:
	.zero		1664


//--------------------- SYMBOLS --------------------------

	.type		.nv.reservedSmem.offset0,@object
	.size		.nv.reservedSmem.offset0,0x4
	.type		__assertfail,@function
